//
// Generated by NVIDIA NVVM Compiler
//
// Compiler Build ID: CL-36424714
// Cuda compilation tools, release 13.0, V13.0.88
// Based on NVVM 20.0.0
//

.version 9.0
.target sm_100
.address_size 64

	// .globl	_Z7mat_mulILi128ELi128ELi32ELi32ELi32EEvPfS0_S0_iii
.global .align 4 .u32 threadnum = 32;
// _ZZ7mat_mulILi128ELi128ELi32ELi32ELi32EEvPfS0_S0_iiiE2As has been demoted
// _ZZ7mat_mulILi128ELi128ELi32ELi32ELi32EEvPfS0_S0_iiiE2Bs has been demoted

.visible .entry _Z7mat_mulILi128ELi128ELi32ELi32ELi32EEvPfS0_S0_iii(
	.param .u64 .ptr .align 1 _Z7mat_mulILi128ELi128ELi32ELi32ELi32EEvPfS0_S0_iii_param_0,
	.param .u64 .ptr .align 1 _Z7mat_mulILi128ELi128ELi32ELi32ELi32EEvPfS0_S0_iii_param_1,
	.param .u64 .ptr .align 1 _Z7mat_mulILi128ELi128ELi32ELi32ELi32EEvPfS0_S0_iii_param_2,
	.param .u32 _Z7mat_mulILi128ELi128ELi32ELi32ELi32EEvPfS0_S0_iii_param_3,
	.param .u32 _Z7mat_mulILi128ELi128ELi32ELi32ELi32EEvPfS0_S0_iii_param_4,
	.param .u32 _Z7mat_mulILi128ELi128ELi32ELi32ELi32EEvPfS0_S0_iii_param_5
)
{
	.reg .pred 	%p<3>;
	.reg .b32 	%r<56>;
	.reg .b32 	%f<843>;
	.reg .b64 	%rd<26>;
	// demoted variable
	.shared .align 4 .b8 _ZZ7mat_mulILi128ELi128ELi32ELi32ELi32EEvPfS0_S0_iiiE2As[16384];
	// demoted variable
	.shared .align 4 .b8 _ZZ7mat_mulILi128ELi128ELi32ELi32ELi32EEvPfS0_S0_iiiE2Bs[16384];
	ld.param.u32 	%r19, [_Z7mat_mulILi128ELi128ELi32ELi32ELi32EEvPfS0_S0_iii_param_4];
	ld.param.u32 	%r20, [_Z7mat_mulILi128ELi128ELi32ELi32ELi32EEvPfS0_S0_iii_param_5];
	mov.u32 	%r21, %ctaid.x;
	mov.u32 	%r22, %ctaid.y;
	mov.u32 	%r23, %tid.x;
	mov.u32 	%r24, %tid.y;
	shl.b32 	%r25, %r24, 5;
	add.s32 	%r1, %r25, %r23;
	shr.u32 	%r2, %r1, 3;
	shl.b32 	%r3, %r23, 2;
	and.b32  	%r4, %r3, 124;
	and.b32  	%r5, %r2, 8188;
	shl.b32 	%r6, %r22, 7;
	shl.b32 	%r26, %r21, 7;
	cvt.u64.u32 	%rd1, %r26;
	setp.lt.s32 	%p1, %r20, 32;
	mov.f32 	%f827, 0f00000000;
	mov.f32 	%f828, %f827;
	mov.f32 	%f829, %f827;
	mov.f32 	%f830, %f827;
	mov.f32 	%f831, %f827;
	mov.f32 	%f832, %f827;
	mov.f32 	%f833, %f827;
	mov.f32 	%f834, %f827;
	mov.f32 	%f835, %f827;
	mov.f32 	%f836, %f827;
	mov.f32 	%f837, %f827;
	mov.f32 	%f838, %f827;
	mov.f32 	%f839, %f827;
	mov.f32 	%f840, %f827;
	mov.f32 	%f841, %f827;
	mov.f32 	%f842, %f827;
	@%p1 bra 	$L__BB0_3;
	shr.u32 	%r27, %r1, 5;
	and.b32  	%r28, %r3, 28;
	mad.lo.s32 	%r53, %r20, %r2, %r28;
	shl.b32 	%r29, %r3, 9;
	and.b32  	%r30, %r29, 14336;
	mov.u32 	%r31, _ZZ7mat_mulILi128ELi128ELi32ELi32ELi32EEvPfS0_S0_iiiE2As;
	add.s32 	%r32, %r31, %r30;
	shl.b32 	%r33, %r2, 2;
	add.s32 	%r8, %r32, %r33;
	shl.b32 	%r34, %r27, 9;
	mov.u32 	%r35, _ZZ7mat_mulILi128ELi128ELi32ELi32ELi32EEvPfS0_S0_iiiE2Bs;
	add.s32 	%r36, %r35, %r34;
	shl.b32 	%r37, %r4, 2;
	add.s32 	%r9, %r36, %r37;
	shr.s32 	%r38, %r20, 31;
	shr.u32 	%r39, %r38, 27;
	add.s32 	%r40, %r20, %r39;
	shr.s32 	%r41, %r40, 5;
	neg.s32 	%r55, %r41;
	mad.lo.s32 	%r54, %r19, %r27, %r4;
	shl.b32 	%r12, %r19, 5;
	mul.lo.s32 	%r42, %r20, %r6;
	cvt.s64.s32 	%rd2, %r42;
	mov.f32 	%f827, 0f00000000;
$L__BB0_2:
	ld.param.u64 	%rd25, [_Z7mat_mulILi128ELi128ELi32ELi32ELi32EEvPfS0_S0_iii_param_2];
	ld.param.u64 	%rd24, [_Z7mat_mulILi128ELi128ELi32ELi32ELi32EEvPfS0_S0_iii_param_1];
	cvt.u64.u32 	%rd6, %r53;
	add.s64 	%rd7, %rd6, %rd2;
	cvta.to.global.u64 	%rd8, %rd24;
	shl.b64 	%rd9, %rd7, 2;
	add.s64 	%rd10, %rd8, %rd9;
	ld.global.nc.v4.f32 	{%f51, %f52, %f53, %f54}, [%rd10];
	st.shared.f32 	[%r8], %f51;
	st.shared.f32 	[%r8+512], %f52;
	st.shared.f32 	[%r8+1024], %f53;
	st.shared.f32 	[%r8+1536], %f54;
	cvt.s64.s32 	%rd11, %r54;
	add.s64 	%rd12, %rd11, %rd1;
	cvta.to.global.u64 	%rd13, %rd25;
	shl.b64 	%rd14, %rd12, 2;
	add.s64 	%rd15, %rd13, %rd14;
	ld.global.nc.v4.f32 	{%f55, %f56, %f57, %f58}, [%rd15];
	st.shared.v4.f32 	[%r9], {%f55, %f56, %f57, %f58};
	bar.sync 	0;
	shl.b32 	%r43, %r5, 2;
	mov.u32 	%r44, _ZZ7mat_mulILi128ELi128ELi32ELi32ELi32EEvPfS0_S0_iiiE2As;
	add.s32 	%r45, %r44, %r43;
	ld.shared.v4.f32 	{%f59, %f60, %f61, %f62}, [%r45];
	shl.b32 	%r46, %r4, 2;
	mov.u32 	%r47, _ZZ7mat_mulILi128ELi128ELi32ELi32ELi32EEvPfS0_S0_iiiE2Bs;
	add.s32 	%r48, %r47, %r46;
	ld.shared.v4.f32 	{%f63, %f64, %f65, %f66}, [%r48];
	ld.shared.v4.f32 	{%f67, %f68, %f69, %f70}, [%r45+512];
	ld.shared.v4.f32 	{%f71, %f72, %f73, %f74}, [%r48+512];
	fma.rn.f32 	%f75, %f59, %f63, %f842;
	fma.rn.f32 	%f76, %f59, %f64, %f841;
	fma.rn.f32 	%f77, %f59, %f65, %f840;
	fma.rn.f32 	%f78, %f59, %f66, %f839;
	fma.rn.f32 	%f79, %f60, %f63, %f838;
	fma.rn.f32 	%f80, %f60, %f64, %f837;
	fma.rn.f32 	%f81, %f60, %f65, %f836;
	fma.rn.f32 	%f82, %f60, %f66, %f835;
	fma.rn.f32 	%f83, %f61, %f63, %f834;
	fma.rn.f32 	%f84, %f61, %f64, %f833;
	fma.rn.f32 	%f85, %f61, %f65, %f832;
	fma.rn.f32 	%f86, %f61, %f66, %f831;
	fma.rn.f32 	%f87, %f62, %f63, %f830;
	fma.rn.f32 	%f88, %f62, %f64, %f829;
	fma.rn.f32 	%f89, %f62, %f65, %f828;
	fma.rn.f32 	%f90, %f62, %f66, %f827;
	ld.shared.v4.f32 	{%f91, %f92, %f93, %f94}, [%r45+1024];
	ld.shared.v4.f32 	{%f95, %f96, %f97, %f98}, [%r48+1024];
	fma.rn.f32 	%f99, %f67, %f71, %f75;
	fma.rn.f32 	%f100, %f67, %f72, %f76;
	fma.rn.f32 	%f101, %f67, %f73, %f77;
	fma.rn.f32 	%f102, %f67, %f74, %f78;
	fma.rn.f32 	%f103, %f68, %f71, %f79;
	fma.rn.f32 	%f104, %f68, %f72, %f80;
	fma.rn.f32 	%f105, %f68, %f73, %f81;
	fma.rn.f32 	%f106, %f68, %f74, %f82;
	fma.rn.f32 	%f107, %f69, %f71, %f83;
	fma.rn.f32 	%f108, %f69, %f72, %f84;
	fma.rn.f32 	%f109, %f69, %f73, %f85;
	fma.rn.f32 	%f110, %f69, %f74, %f86;
	fma.rn.f32 	%f111, %f70, %f71, %f87;
	fma.rn.f32 	%f112, %f70, %f72, %f88;
	fma.rn.f32 	%f113, %f70, %f73, %f89;
	fma.rn.f32 	%f114, %f70, %f74, %f90;
	ld.shared.v4.f32 	{%f115, %f116, %f117, %f118}, [%r45+1536];
	ld.shared.v4.f32 	{%f119, %f120, %f121, %f122}, [%r48+1536];
	fma.rn.f32 	%f123, %f91, %f95, %f99;
	fma.rn.f32 	%f124, %f91, %f96, %f100;
	fma.rn.f32 	%f125, %f91, %f97, %f101;
	fma.rn.f32 	%f126, %f91, %f98, %f102;
	fma.rn.f32 	%f127, %f92, %f95, %f103;
	fma.rn.f32 	%f128, %f92, %f96, %f104;
	fma.rn.f32 	%f129, %f92, %f97, %f105;
	fma.rn.f32 	%f130, %f92, %f98, %f106;
	fma.rn.f32 	%f131, %f93, %f95, %f107;
	fma.rn.f32 	%f132, %f93, %f96, %f108;
	fma.rn.f32 	%f133, %f93, %f97, %f109;
	fma.rn.f32 	%f134, %f93, %f98, %f110;
	fma.rn.f32 	%f135, %f94, %f95, %f111;
	fma.rn.f32 	%f136, %f94, %f96, %f112;
	fma.rn.f32 	%f137, %f94, %f97, %f113;
	fma.rn.f32 	%f138, %f94, %f98, %f114;
	ld.shared.v4.f32 	{%f139, %f140, %f141, %f142}, [%r45+2048];
	ld.shared.v4.f32 	{%f143, %f144, %f145, %f146}, [%r48+2048];
	fma.rn.f32 	%f147, %f115, %f119, %f123;
	fma.rn.f32 	%f148, %f115, %f120, %f124;
	fma.rn.f32 	%f149, %f115, %f121, %f125;
	fma.rn.f32 	%f150, %f115, %f122, %f126;
	fma.rn.f32 	%f151, %f116, %f119, %f127;
	fma.rn.f32 	%f152, %f116, %f120, %f128;
	fma.rn.f32 	%f153, %f116, %f121, %f129;
	fma.rn.f32 	%f154, %f116, %f122, %f130;
	fma.rn.f32 	%f155, %f117, %f119, %f131;
	fma.rn.f32 	%f156, %f117, %f120, %f132;
	fma.rn.f32 	%f157, %f117, %f121, %f133;
	fma.rn.f32 	%f158, %f117, %f122, %f134;
	fma.rn.f32 	%f159, %f118, %f119, %f135;
	fma.rn.f32 	%f160, %f118, %f120, %f136;
	fma.rn.f32 	%f161, %f118, %f121, %f137;
	fma.rn.f32 	%f162, %f118, %f122, %f138;
	ld.shared.v4.f32 	{%f163, %f164, %f165, %f166}, [%r45+2560];
	ld.shared.v4.f32 	{%f167, %f168, %f169, %f170}, [%r48+2560];
	fma.rn.f32 	%f171, %f139, %f143, %f147;
	fma.rn.f32 	%f172, %f139, %f144, %f148;
	fma.rn.f32 	%f173, %f139, %f145, %f149;
	fma.rn.f32 	%f174, %f139, %f146, %f150;
	fma.rn.f32 	%f175, %f140, %f143, %f151;
	fma.rn.f32 	%f176, %f140, %f144, %f152;
	fma.rn.f32 	%f177, %f140, %f145, %f153;
	fma.rn.f32 	%f178, %f140, %f146, %f154;
	fma.rn.f32 	%f179, %f141, %f143, %f155;
	fma.rn.f32 	%f180, %f141, %f144, %f156;
	fma.rn.f32 	%f181, %f141, %f145, %f157;
	fma.rn.f32 	%f182, %f141, %f146, %f158;
	fma.rn.f32 	%f183, %f142, %f143, %f159;
	fma.rn.f32 	%f184, %f142, %f144, %f160;
	fma.rn.f32 	%f185, %f142, %f145, %f161;
	fma.rn.f32 	%f186, %f142, %f146, %f162;
	ld.shared.v4.f32 	{%f187, %f188, %f189, %f190}, [%r45+3072];
	ld.shared.v4.f32 	{%f191, %f192, %f193, %f194}, [%r48+3072];
	fma.rn.f32 	%f195, %f163, %f167, %f171;
	fma.rn.f32 	%f196, %f163, %f168, %f172;
	fma.rn.f32 	%f197, %f163, %f169, %f173;
	fma.rn.f32 	%f198, %f163, %f170, %f174;
	fma.rn.f32 	%f199, %f164, %f167, %f175;
	fma.rn.f32 	%f200, %f164, %f168, %f176;
	fma.rn.f32 	%f201, %f164, %f169, %f177;
	fma.rn.f32 	%f202, %f164, %f170, %f178;
	fma.rn.f32 	%f203, %f165, %f167, %f179;
	fma.rn.f32 	%f204, %f165, %f168, %f180;
	fma.rn.f32 	%f205, %f165, %f169, %f181;
	fma.rn.f32 	%f206, %f165, %f170, %f182;
	fma.rn.f32 	%f207, %f166, %f167, %f183;
	fma.rn.f32 	%f208, %f166, %f168, %f184;
	fma.rn.f32 	%f209, %f166, %f169, %f185;
	fma.rn.f32 	%f210, %f166, %f170, %f186;
	ld.shared.v4.f32 	{%f211, %f212, %f213, %f214}, [%r45+3584];
	ld.shared.v4.f32 	{%f215, %f216, %f217, %f218}, [%r48+3584];
	fma.rn.f32 	%f219, %f187, %f191, %f195;
	fma.rn.f32 	%f220, %f187, %f192, %f196;
	fma.rn.f32 	%f221, %f187, %f193, %f197;
	fma.rn.f32 	%f222, %f187, %f194, %f198;
	fma.rn.f32 	%f223, %f188, %f191, %f199;
	fma.rn.f32 	%f224, %f188, %f192, %f200;
	fma.rn.f32 	%f225, %f188, %f193, %f201;
	fma.rn.f32 	%f226, %f188, %f194, %f202;
	fma.rn.f32 	%f227, %f189, %f191, %f203;
	fma.rn.f32 	%f228, %f189, %f192, %f204;
	fma.rn.f32 	%f229, %f189, %f193, %f205;
	fma.rn.f32 	%f230, %f189, %f194, %f206;
	fma.rn.f32 	%f231, %f190, %f191, %f207;
	fma.rn.f32 	%f232, %f190, %f192, %f208;
	fma.rn.f32 	%f233, %f190, %f193, %f209;
	fma.rn.f32 	%f234, %f190, %f194, %f210;
	ld.shared.v4.f32 	{%f235, %f236, %f237, %f238}, [%r45+4096];
	ld.shared.v4.f32 	{%f239, %f240, %f241, %f242}, [%r48+4096];
	fma.rn.f32 	%f243, %f211, %f215, %f219;
	fma.rn.f32 	%f244, %f211, %f216, %f220;
	fma.rn.f32 	%f245, %f211, %f217, %f221;
	fma.rn.f32 	%f246, %f211, %f218, %f222;
	fma.rn.f32 	%f247, %f212, %f215, %f223;
	fma.rn.f32 	%f248, %f212, %f216, %f224;
	fma.rn.f32 	%f249, %f212, %f217, %f225;
	fma.rn.f32 	%f250, %f212, %f218, %f226;
	fma.rn.f32 	%f251, %f213, %f215, %f227;
	fma.rn.f32 	%f252, %f213, %f216, %f228;
	fma.rn.f32 	%f253, %f213, %f217, %f229;
	fma.rn.f32 	%f254, %f213, %f218, %f230;
	fma.rn.f32 	%f255, %f214, %f215, %f231;
	fma.rn.f32 	%f256, %f214, %f216, %f232;
	fma.rn.f32 	%f257, %f214, %f217, %f233;
	fma.rn.f32 	%f258, %f214, %f218, %f234;
	ld.shared.v4.f32 	{%f259, %f260, %f261, %f262}, [%r45+4608];
	ld.shared.v4.f32 	{%f263, %f264, %f265, %f266}, [%r48+4608];
	fma.rn.f32 	%f267, %f235, %f239, %f243;
	fma.rn.f32 	%f268, %f235, %f240, %f244;
	fma.rn.f32 	%f269, %f235, %f241, %f245;
	fma.rn.f32 	%f270, %f235, %f242, %f246;
	fma.rn.f32 	%f271, %f236, %f239, %f247;
	fma.rn.f32 	%f272, %f236, %f240, %f248;
	fma.rn.f32 	%f273, %f236, %f241, %f249;
	fma.rn.f32 	%f274, %f236, %f242, %f250;
	fma.rn.f32 	%f275, %f237, %f239, %f251;
	fma.rn.f32 	%f276, %f237, %f240, %f252;
	fma.rn.f32 	%f277, %f237, %f241, %f253;
	fma.rn.f32 	%f278, %f237, %f242, %f254;
	fma.rn.f32 	%f279, %f238, %f239, %f255;
	fma.rn.f32 	%f280, %f238, %f240, %f256;
	fma.rn.f32 	%f281, %f238, %f241, %f257;
	fma.rn.f32 	%f282, %f238, %f242, %f258;
	ld.shared.v4.f32 	{%f283, %f284, %f285, %f286}, [%r45+5120];
	ld.shared.v4.f32 	{%f287, %f288, %f289, %f290}, [%r48+5120];
	fma.rn.f32 	%f291, %f259, %f263, %f267;
	fma.rn.f32 	%f292, %f259, %f264, %f268;
	fma.rn.f32 	%f293, %f259, %f265, %f269;
	fma.rn.f32 	%f294, %f259, %f266, %f270;
	fma.rn.f32 	%f295, %f260, %f263, %f271;
	fma.rn.f32 	%f296, %f260, %f264, %f272;
	fma.rn.f32 	%f297, %f260, %f265, %f273;
	fma.rn.f32 	%f298, %f260, %f266, %f274;
	fma.rn.f32 	%f299, %f261, %f263, %f275;
	fma.rn.f32 	%f300, %f261, %f264, %f276;
	fma.rn.f32 	%f301, %f261, %f265, %f277;
	fma.rn.f32 	%f302, %f261, %f266, %f278;
	fma.rn.f32 	%f303, %f262, %f263, %f279;
	fma.rn.f32 	%f304, %f262, %f264, %f280;
	fma.rn.f32 	%f305, %f262, %f265, %f281;
	fma.rn.f32 	%f306, %f262, %f266, %f282;
	ld.shared.v4.f32 	{%f307, %f308, %f309, %f310}, [%r45+5632];
	ld.shared.v4.f32 	{%f311, %f312, %f313, %f314}, [%r48+5632];
	fma.rn.f32 	%f315, %f283, %f287, %f291;
	fma.rn.f32 	%f316, %f283, %f288, %f292;
	fma.rn.f32 	%f317, %f283, %f289, %f293;
	fma.rn.f32 	%f318, %f283, %f290, %f294;
	fma.rn.f32 	%f319, %f284, %f287, %f295;
	fma.rn.f32 	%f320, %f284, %f288, %f296;
	fma.rn.f32 	%f321, %f284, %f289, %f297;
	fma.rn.f32 	%f322, %f284, %f290, %f298;
	fma.rn.f32 	%f323, %f285, %f287, %f299;
	fma.rn.f32 	%f324, %f285, %f288, %f300;
	fma.rn.f32 	%f325, %f285, %f289, %f301;
	fma.rn.f32 	%f326, %f285, %f290, %f302;
	fma.rn.f32 	%f327, %f286, %f287, %f303;
	fma.rn.f32 	%f328, %f286, %f288, %f304;
	fma.rn.f32 	%f329, %f286, %f289, %f305;
	fma.rn.f32 	%f330, %f286, %f290, %f306;
	ld.shared.v4.f32 	{%f331, %f332, %f333, %f334}, [%r45+6144];
	ld.shared.v4.f32 	{%f335, %f336, %f337, %f338}, [%r48+6144];
	fma.rn.f32 	%f339, %f307, %f311, %f315;
	fma.rn.f32 	%f340, %f307, %f312, %f316;
	fma.rn.f32 	%f341, %f307, %f313, %f317;
	fma.rn.f32 	%f342, %f307, %f314, %f318;
	fma.rn.f32 	%f343, %f308, %f311, %f319;
	fma.rn.f32 	%f344, %f308, %f312, %f320;
	fma.rn.f32 	%f345, %f308, %f313, %f321;
	fma.rn.f32 	%f346, %f308, %f314, %f322;
	fma.rn.f32 	%f347, %f309, %f311, %f323;
	fma.rn.f32 	%f348, %f309, %f312, %f324;
	fma.rn.f32 	%f349, %f309, %f313, %f325;
	fma.rn.f32 	%f350, %f309, %f314, %f326;
	fma.rn.f32 	%f351, %f310, %f311, %f327;
	fma.rn.f32 	%f352, %f310, %f312, %f328;
	fma.rn.f32 	%f353, %f310, %f313, %f329;
	fma.rn.f32 	%f354, %f310, %f314, %f330;
	ld.shared.v4.f32 	{%f355, %f356, %f357, %f358}, [%r45+6656];
	ld.shared.v4.f32 	{%f359, %f360, %f361, %f362}, [%r48+6656];
	fma.rn.f32 	%f363, %f331, %f335, %f339;
	fma.rn.f32 	%f364, %f331, %f336, %f340;
	fma.rn.f32 	%f365, %f331, %f337, %f341;
	fma.rn.f32 	%f366, %f331, %f338, %f342;
	fma.rn.f32 	%f367, %f332, %f335, %f343;
	fma.rn.f32 	%f368, %f332, %f336, %f344;
	fma.rn.f32 	%f369, %f332, %f337, %f345;
	fma.rn.f32 	%f370, %f332, %f338, %f346;
	fma.rn.f32 	%f371, %f333, %f335, %f347;
	fma.rn.f32 	%f372, %f333, %f336, %f348;
	fma.rn.f32 	%f373, %f333, %f337, %f349;
	fma.rn.f32 	%f374, %f333, %f338, %f350;
	fma.rn.f32 	%f375, %f334, %f335, %f351;
	fma.rn.f32 	%f376, %f334, %f336, %f352;
	fma.rn.f32 	%f377, %f334, %f337, %f353;
	fma.rn.f32 	%f378, %f334, %f338, %f354;
	ld.shared.v4.f32 	{%f379, %f380, %f381, %f382}, [%r45+7168];
	ld.shared.v4.f32 	{%f383, %f384, %f385, %f386}, [%r48+7168];
	fma.rn.f32 	%f387, %f355, %f359, %f363;
	fma.rn.f32 	%f388, %f355, %f360, %f364;
	fma.rn.f32 	%f389, %f355, %f361, %f365;
	fma.rn.f32 	%f390, %f355, %f362, %f366;
	fma.rn.f32 	%f391, %f356, %f359, %f367;
	fma.rn.f32 	%f392, %f356, %f360, %f368;
	fma.rn.f32 	%f393, %f356, %f361, %f369;
	fma.rn.f32 	%f394, %f356, %f362, %f370;
	fma.rn.f32 	%f395, %f357, %f359, %f371;
	fma.rn.f32 	%f396, %f357, %f360, %f372;
	fma.rn.f32 	%f397, %f357, %f361, %f373;
	fma.rn.f32 	%f398, %f357, %f362, %f374;
	fma.rn.f32 	%f399, %f358, %f359, %f375;
	fma.rn.f32 	%f400, %f358, %f360, %f376;
	fma.rn.f32 	%f401, %f358, %f361, %f377;
	fma.rn.f32 	%f402, %f358, %f362, %f378;
	ld.shared.v4.f32 	{%f403, %f404, %f405, %f406}, [%r45+7680];
	ld.shared.v4.f32 	{%f407, %f408, %f409, %f410}, [%r48+7680];
	fma.rn.f32 	%f411, %f379, %f383, %f387;
	fma.rn.f32 	%f412, %f379, %f384, %f388;
	fma.rn.f32 	%f413, %f379, %f385, %f389;
	fma.rn.f32 	%f414, %f379, %f386, %f390;
	fma.rn.f32 	%f415, %f380, %f383, %f391;
	fma.rn.f32 	%f416, %f380, %f384, %f392;
	fma.rn.f32 	%f417, %f380, %f385, %f393;
	fma.rn.f32 	%f418, %f380, %f386, %f394;
	fma.rn.f32 	%f419, %f381, %f383, %f395;
	fma.rn.f32 	%f420, %f381, %f384, %f396;
	fma.rn.f32 	%f421, %f381, %f385, %f397;
	fma.rn.f32 	%f422, %f381, %f386, %f398;
	fma.rn.f32 	%f423, %f382, %f383, %f399;
	fma.rn.f32 	%f424, %f382, %f384, %f400;
	fma.rn.f32 	%f425, %f382, %f385, %f401;
	fma.rn.f32 	%f426, %f382, %f386, %f402;
	ld.shared.v4.f32 	{%f427, %f428, %f429, %f430}, [%r45+8192];
	ld.shared.v4.f32 	{%f431, %f432, %f433, %f434}, [%r48+8192];
	fma.rn.f32 	%f435, %f403, %f407, %f411;
	fma.rn.f32 	%f436, %f403, %f408, %f412;
	fma.rn.f32 	%f437, %f403, %f409, %f413;
	fma.rn.f32 	%f438, %f403, %f410, %f414;
	fma.rn.f32 	%f439, %f404, %f407, %f415;
	fma.rn.f32 	%f440, %f404, %f408, %f416;
	fma.rn.f32 	%f441, %f404, %f409, %f417;
	fma.rn.f32 	%f442, %f404, %f410, %f418;
	fma.rn.f32 	%f443, %f405, %f407, %f419;
	fma.rn.f32 	%f444, %f405, %f408, %f420;
	fma.rn.f32 	%f445, %f405, %f409, %f421;
	fma.rn.f32 	%f446, %f405, %f410, %f422;
	fma.rn.f32 	%f447, %f406, %f407, %f423;
	fma.rn.f32 	%f448, %f406, %f408, %f424;
	fma.rn.f32 	%f449, %f406, %f409, %f425;
	fma.rn.f32 	%f450, %f406, %f410, %f426;
	ld.shared.v4.f32 	{%f451, %f452, %f453, %f454}, [%r45+8704];
	ld.shared.v4.f32 	{%f455, %f456, %f457, %f458}, [%r48+8704];
	fma.rn.f32 	%f459, %f427, %f431, %f435;
	fma.rn.f32 	%f460, %f427, %f432, %f436;
	fma.rn.f32 	%f461, %f427, %f433, %f437;
	fma.rn.f32 	%f462, %f427, %f434, %f438;
	fma.rn.f32 	%f463, %f428, %f431, %f439;
	fma.rn.f32 	%f464, %f428, %f432, %f440;
	fma.rn.f32 	%f465, %f428, %f433, %f441;
	fma.rn.f32 	%f466, %f428, %f434, %f442;
	fma.rn.f32 	%f467, %f429, %f431, %f443;
	fma.rn.f32 	%f468, %f429, %f432, %f444;
	fma.rn.f32 	%f469, %f429, %f433, %f445;
	fma.rn.f32 	%f470, %f429, %f434, %f446;
	fma.rn.f32 	%f471, %f430, %f431, %f447;
	fma.rn.f32 	%f472, %f430, %f432, %f448;
	fma.rn.f32 	%f473, %f430, %f433, %f449;
	fma.rn.f32 	%f474, %f430, %f434, %f450;
	ld.shared.v4.f32 	{%f475, %f476, %f477, %f478}, [%r45+9216];
	ld.shared.v4.f32 	{%f479, %f480, %f481, %f482}, [%r48+9216];
	fma.rn.f32 	%f483, %f451, %f455, %f459;
	fma.rn.f32 	%f484, %f451, %f456, %f460;
	fma.rn.f32 	%f485, %f451, %f457, %f461;
	fma.rn.f32 	%f486, %f451, %f458, %f462;
	fma.rn.f32 	%f487, %f452, %f455, %f463;
	fma.rn.f32 	%f488, %f452, %f456, %f464;
	fma.rn.f32 	%f489, %f452, %f457, %f465;
	fma.rn.f32 	%f490, %f452, %f458, %f466;
	fma.rn.f32 	%f491, %f453, %f455, %f467;
	fma.rn.f32 	%f492, %f453, %f456, %f468;
	fma.rn.f32 	%f493, %f453, %f457, %f469;
	fma.rn.f32 	%f494, %f453, %f458, %f470;
	fma.rn.f32 	%f495, %f454, %f455, %f471;
	fma.rn.f32 	%f496, %f454, %f456, %f472;
	fma.rn.f32 	%f497, %f454, %f457, %f473;
	fma.rn.f32 	%f498, %f454, %f458, %f474;
	ld.shared.v4.f32 	{%f499, %f500, %f501, %f502}, [%r45+9728];
	ld.shared.v4.f32 	{%f503, %f504, %f505, %f506}, [%r48+9728];
	fma.rn.f32 	%f507, %f475, %f479, %f483;
	fma.rn.f32 	%f508, %f475, %f480, %f484;
	fma.rn.f32 	%f509, %f475, %f481, %f485;
	fma.rn.f32 	%f510, %f475, %f482, %f486;
	fma.rn.f32 	%f511, %f476, %f479, %f487;
	fma.rn.f32 	%f512, %f476, %f480, %f488;
	fma.rn.f32 	%f513, %f476, %f481, %f489;
	fma.rn.f32 	%f514, %f476, %f482, %f490;
	fma.rn.f32 	%f515, %f477, %f479, %f491;
	fma.rn.f32 	%f516, %f477, %f480, %f492;
	fma.rn.f32 	%f517, %f477, %f481, %f493;
	fma.rn.f32 	%f518, %f477, %f482, %f494;
	fma.rn.f32 	%f519, %f478, %f479, %f495;
	fma.rn.f32 	%f520, %f478, %f480, %f496;
	fma.rn.f32 	%f521, %f478, %f481, %f497;
	fma.rn.f32 	%f522, %f478, %f482, %f498;
	ld.shared.v4.f32 	{%f523, %f524, %f525, %f526}, [%r45+10240];
	ld.shared.v4.f32 	{%f527, %f528, %f529, %f530}, [%r48+10240];
	fma.rn.f32 	%f531, %f499, %f503, %f507;
	fma.rn.f32 	%f532, %f499, %f504, %f508;
	fma.rn.f32 	%f533, %f499, %f505, %f509;
	fma.rn.f32 	%f534, %f499, %f506, %f510;
	fma.rn.f32 	%f535, %f500, %f503, %f511;
	fma.rn.f32 	%f536, %f500, %f504, %f512;
	fma.rn.f32 	%f537, %f500, %f505, %f513;
	fma.rn.f32 	%f538, %f500, %f506, %f514;
	fma.rn.f32 	%f539, %f501, %f503, %f515;
	fma.rn.f32 	%f540, %f501, %f504, %f516;
	fma.rn.f32 	%f541, %f501, %f505, %f517;
	fma.rn.f32 	%f542, %f501, %f506, %f518;
	fma.rn.f32 	%f543, %f502, %f503, %f519;
	fma.rn.f32 	%f544, %f502, %f504, %f520;
	fma.rn.f32 	%f545, %f502, %f505, %f521;
	fma.rn.f32 	%f546, %f502, %f506, %f522;
	ld.shared.v4.f32 	{%f547, %f548, %f549, %f550}, [%r45+10752];
	ld.shared.v4.f32 	{%f551, %f552, %f553, %f554}, [%r48+10752];
	fma.rn.f32 	%f555, %f523, %f527, %f531;
	fma.rn.f32 	%f556, %f523, %f528, %f532;
	fma.rn.f32 	%f557, %f523, %f529, %f533;
	fma.rn.f32 	%f558, %f523, %f530, %f534;
	fma.rn.f32 	%f559, %f524, %f527, %f535;
	fma.rn.f32 	%f560, %f524, %f528, %f536;
	fma.rn.f32 	%f561, %f524, %f529, %f537;
	fma.rn.f32 	%f562, %f524, %f530, %f538;
	fma.rn.f32 	%f563, %f525, %f527, %f539;
	fma.rn.f32 	%f564, %f525, %f528, %f540;
	fma.rn.f32 	%f565, %f525, %f529, %f541;
	fma.rn.f32 	%f566, %f525, %f530, %f542;
	fma.rn.f32 	%f567, %f526, %f527, %f543;
	fma.rn.f32 	%f568, %f526, %f528, %f544;
	fma.rn.f32 	%f569, %f526, %f529, %f545;
	fma.rn.f32 	%f570, %f526, %f530, %f546;
	ld.shared.v4.f32 	{%f571, %f572, %f573, %f574}, [%r45+11264];
	ld.shared.v4.f32 	{%f575, %f576, %f577, %f578}, [%r48+11264];
	fma.rn.f32 	%f579, %f547, %f551, %f555;
	fma.rn.f32 	%f580, %f547, %f552, %f556;
	fma.rn.f32 	%f581, %f547, %f553, %f557;
	fma.rn.f32 	%f582, %f547, %f554, %f558;
	fma.rn.f32 	%f583, %f548, %f551, %f559;
	fma.rn.f32 	%f584, %f548, %f552, %f560;
	fma.rn.f32 	%f585, %f548, %f553, %f561;
	fma.rn.f32 	%f586, %f548, %f554, %f562;
	fma.rn.f32 	%f587, %f549, %f551, %f563;
	fma.rn.f32 	%f588, %f549, %f552, %f564;
	fma.rn.f32 	%f589, %f549, %f553, %f565;
	fma.rn.f32 	%f590, %f549, %f554, %f566;
	fma.rn.f32 	%f591, %f550, %f551, %f567;
	fma.rn.f32 	%f592, %f550, %f552, %f568;
	fma.rn.f32 	%f593, %f550, %f553, %f569;
	fma.rn.f32 	%f594, %f550, %f554, %f570;
	ld.shared.v4.f32 	{%f595, %f596, %f597, %f598}, [%r45+11776];
	ld.shared.v4.f32 	{%f599, %f600, %f601, %f602}, [%r48+11776];
	fma.rn.f32 	%f603, %f571, %f575, %f579;
	fma.rn.f32 	%f604, %f571, %f576, %f580;
	fma.rn.f32 	%f605, %f571, %f577, %f581;
	fma.rn.f32 	%f606, %f571, %f578, %f582;
	fma.rn.f32 	%f607, %f572, %f575, %f583;
	fma.rn.f32 	%f608, %f572, %f576, %f584;
	fma.rn.f32 	%f609, %f572, %f577, %f585;
	fma.rn.f32 	%f610, %f572, %f578, %f586;
	fma.rn.f32 	%f611, %f573, %f575, %f587;
	fma.rn.f32 	%f612, %f573, %f576, %f588;
	fma.rn.f32 	%f613, %f573, %f577, %f589;
	fma.rn.f32 	%f614, %f573, %f578, %f590;
	fma.rn.f32 	%f615, %f574, %f575, %f591;
	fma.rn.f32 	%f616, %f574, %f576, %f592;
	fma.rn.f32 	%f617, %f574, %f577, %f593;
	fma.rn.f32 	%f618, %f574, %f578, %f594;
	ld.shared.v4.f32 	{%f619, %f620, %f621, %f622}, [%r45+12288];
	ld.shared.v4.f32 	{%f623, %f624, %f625, %f626}, [%r48+12288];
	fma.rn.f32 	%f627, %f595, %f599, %f603;
	fma.rn.f32 	%f628, %f595, %f600, %f604;
	fma.rn.f32 	%f629, %f595, %f601, %f605;
	fma.rn.f32 	%f630, %f595, %f602, %f606;
	fma.rn.f32 	%f631, %f596, %f599, %f607;
	fma.rn.f32 	%f632, %f596, %f600, %f608;
	fma.rn.f32 	%f633, %f596, %f601, %f609;
	fma.rn.f32 	%f634, %f596, %f602, %f610;
	fma.rn.f32 	%f635, %f597, %f599, %f611;
	fma.rn.f32 	%f636, %f597, %f600, %f612;
	fma.rn.f32 	%f637, %f597, %f601, %f613;
	fma.rn.f32 	%f638, %f597, %f602, %f614;
	fma.rn.f32 	%f639, %f598, %f599, %f615;
	fma.rn.f32 	%f640, %f598, %f600, %f616;
	fma.rn.f32 	%f641, %f598, %f601, %f617;
	fma.rn.f32 	%f642, %f598, %f602, %f618;
	ld.shared.v4.f32 	{%f643, %f644, %f645, %f646}, [%r45+12800];
	ld.shared.v4.f32 	{%f647, %f648, %f649, %f650}, [%r48+12800];
	fma.rn.f32 	%f651, %f619, %f623, %f627;
	fma.rn.f32 	%f652, %f619, %f624, %f628;
	fma.rn.f32 	%f653, %f619, %f625, %f629;
	fma.rn.f32 	%f654, %f619, %f626, %f630;
	fma.rn.f32 	%f655, %f620, %f623, %f631;
	fma.rn.f32 	%f656, %f620, %f624, %f632;
	fma.rn.f32 	%f657, %f620, %f625, %f633;
	fma.rn.f32 	%f658, %f620, %f626, %f634;
	fma.rn.f32 	%f659, %f621, %f623, %f635;
	fma.rn.f32 	%f660, %f621, %f624, %f636;
	fma.rn.f32 	%f661, %f621, %f625, %f637;
	fma.rn.f32 	%f662, %f621, %f626, %f638;
	fma.rn.f32 	%f663, %f622, %f623, %f639;
	fma.rn.f32 	%f664, %f622, %f624, %f640;
	fma.rn.f32 	%f665, %f622, %f625, %f641;
	fma.rn.f32 	%f666, %f622, %f626, %f642;
	ld.shared.v4.f32 	{%f667, %f668, %f669, %f670}, [%r45+13312];
	ld.shared.v4.f32 	{%f671, %f672, %f673, %f674}, [%r48+13312];
	fma.rn.f32 	%f675, %f643, %f647, %f651;
	fma.rn.f32 	%f676, %f643, %f648, %f652;
	fma.rn.f32 	%f677, %f643, %f649, %f653;
	fma.rn.f32 	%f678, %f643, %f650, %f654;
	fma.rn.f32 	%f679, %f644, %f647, %f655;
	fma.rn.f32 	%f680, %f644, %f648, %f656;
	fma.rn.f32 	%f681, %f644, %f649, %f657;
	fma.rn.f32 	%f682, %f644, %f650, %f658;
	fma.rn.f32 	%f683, %f645, %f647, %f659;
	fma.rn.f32 	%f684, %f645, %f648, %f660;
	fma.rn.f32 	%f685, %f645, %f649, %f661;
	fma.rn.f32 	%f686, %f645, %f650, %f662;
	fma.rn.f32 	%f687, %f646, %f647, %f663;
	fma.rn.f32 	%f688, %f646, %f648, %f664;
	fma.rn.f32 	%f689, %f646, %f649, %f665;
	fma.rn.f32 	%f690, %f646, %f650, %f666;
	ld.shared.v4.f32 	{%f691, %f692, %f693, %f694}, [%r45+13824];
	ld.shared.v4.f32 	{%f695, %f696, %f697, %f698}, [%r48+13824];
	fma.rn.f32 	%f699, %f667, %f671, %f675;
	fma.rn.f32 	%f700, %f667, %f672, %f676;
	fma.rn.f32 	%f701, %f667, %f673, %f677;
	fma.rn.f32 	%f702, %f667, %f674, %f678;
	fma.rn.f32 	%f703, %f668, %f671, %f679;
	fma.rn.f32 	%f704, %f668, %f672, %f680;
	fma.rn.f32 	%f705, %f668, %f673, %f681;
	fma.rn.f32 	%f706, %f668, %f674, %f682;
	fma.rn.f32 	%f707, %f669, %f671, %f683;
	fma.rn.f32 	%f708, %f669, %f672, %f684;
	fma.rn.f32 	%f709, %f669, %f673, %f685;
	fma.rn.f32 	%f710, %f669, %f674, %f686;
	fma.rn.f32 	%f711, %f670, %f671, %f687;
	fma.rn.f32 	%f712, %f670, %f672, %f688;
	fma.rn.f32 	%f713, %f670, %f673, %f689;
	fma.rn.f32 	%f714, %f670, %f674, %f690;
	ld.shared.v4.f32 	{%f715, %f716, %f717, %f718}, [%r45+14336];
	ld.shared.v4.f32 	{%f719, %f720, %f721, %f722}, [%r48+14336];
	fma.rn.f32 	%f723, %f691, %f695, %f699;
	fma.rn.f32 	%f724, %f691, %f696, %f700;
	fma.rn.f32 	%f725, %f691, %f697, %f701;
	fma.rn.f32 	%f726, %f691, %f698, %f702;
	fma.rn.f32 	%f727, %f692, %f695, %f703;
	fma.rn.f32 	%f728, %f692, %f696, %f704;
	fma.rn.f32 	%f729, %f692, %f697, %f705;
	fma.rn.f32 	%f730, %f692, %f698, %f706;
	fma.rn.f32 	%f731, %f693, %f695, %f707;
	fma.rn.f32 	%f732, %f693, %f696, %f708;
	fma.rn.f32 	%f733, %f693, %f697, %f709;
	fma.rn.f32 	%f734, %f693, %f698, %f710;
	fma.rn.f32 	%f735, %f694, %f695, %f711;
	fma.rn.f32 	%f736, %f694, %f696, %f712;
	fma.rn.f32 	%f737, %f694, %f697, %f713;
	fma.rn.f32 	%f738, %f694, %f698, %f714;
	ld.shared.v4.f32 	{%f739, %f740, %f741, %f742}, [%r45+14848];
	ld.shared.v4.f32 	{%f743, %f744, %f745, %f746}, [%r48+14848];
	fma.rn.f32 	%f747, %f715, %f719, %f723;
	fma.rn.f32 	%f748, %f715, %f720, %f724;
	fma.rn.f32 	%f749, %f715, %f721, %f725;
	fma.rn.f32 	%f750, %f715, %f722, %f726;
	fma.rn.f32 	%f751, %f716, %f719, %f727;
	fma.rn.f32 	%f752, %f716, %f720, %f728;
	fma.rn.f32 	%f753, %f716, %f721, %f729;
	fma.rn.f32 	%f754, %f716, %f722, %f730;
	fma.rn.f32 	%f755, %f717, %f719, %f731;
	fma.rn.f32 	%f756, %f717, %f720, %f732;
	fma.rn.f32 	%f757, %f717, %f721, %f733;
	fma.rn.f32 	%f758, %f717, %f722, %f734;
	fma.rn.f32 	%f759, %f718, %f719, %f735;
	fma.rn.f32 	%f760, %f718, %f720, %f736;
	fma.rn.f32 	%f761, %f718, %f721, %f737;
	fma.rn.f32 	%f762, %f718, %f722, %f738;
	ld.shared.v4.f32 	{%f763, %f764, %f765, %f766}, [%r45+15360];
	ld.shared.v4.f32 	{%f767, %f768, %f769, %f770}, [%r48+15360];
	fma.rn.f32 	%f771, %f739, %f743, %f747;
	fma.rn.f32 	%f772, %f739, %f744, %f748;
	fma.rn.f32 	%f773, %f739, %f745, %f749;
	fma.rn.f32 	%f774, %f739, %f746, %f750;
	fma.rn.f32 	%f775, %f740, %f743, %f751;
	fma.rn.f32 	%f776, %f740, %f744, %f752;
	fma.rn.f32 	%f777, %f740, %f745, %f753;
	fma.rn.f32 	%f778, %f740, %f746, %f754;
	fma.rn.f32 	%f779, %f741, %f743, %f755;
	fma.rn.f32 	%f780, %f741, %f744, %f756;
	fma.rn.f32 	%f781, %f741, %f745, %f757;
	fma.rn.f32 	%f782, %f741, %f746, %f758;
	fma.rn.f32 	%f783, %f742, %f743, %f759;
	fma.rn.f32 	%f784, %f742, %f744, %f760;
	fma.rn.f32 	%f785, %f742, %f745, %f761;
	fma.rn.f32 	%f786, %f742, %f746, %f762;
	ld.shared.v4.f32 	{%f787, %f788, %f789, %f790}, [%r45+15872];
	ld.shared.v4.f32 	{%f791, %f792, %f793, %f794}, [%r48+15872];
	fma.rn.f32 	%f795, %f763, %f767, %f771;
	fma.rn.f32 	%f796, %f763, %f768, %f772;
	fma.rn.f32 	%f797, %f763, %f769, %f773;
	fma.rn.f32 	%f798, %f763, %f770, %f774;
	fma.rn.f32 	%f799, %f764, %f767, %f775;
	fma.rn.f32 	%f800, %f764, %f768, %f776;
	fma.rn.f32 	%f801, %f764, %f769, %f777;
	fma.rn.f32 	%f802, %f764, %f770, %f778;
	fma.rn.f32 	%f803, %f765, %f767, %f779;
	fma.rn.f32 	%f804, %f765, %f768, %f780;
	fma.rn.f32 	%f805, %f765, %f769, %f781;
	fma.rn.f32 	%f806, %f765, %f770, %f782;
	fma.rn.f32 	%f807, %f766, %f767, %f783;
	fma.rn.f32 	%f808, %f766, %f768, %f784;
	fma.rn.f32 	%f809, %f766, %f769, %f785;
	fma.rn.f32 	%f810, %f766, %f770, %f786;
	fma.rn.f32 	%f842, %f787, %f791, %f795;
	fma.rn.f32 	%f841, %f787, %f792, %f796;
	fma.rn.f32 	%f840, %f787, %f793, %f797;
	fma.rn.f32 	%f839, %f787, %f794, %f798;
	fma.rn.f32 	%f838, %f788, %f791, %f799;
	fma.rn.f32 	%f837, %f788, %f792, %f800;
	fma.rn.f32 	%f836, %f788, %f793, %f801;
	fma.rn.f32 	%f835, %f788, %f794, %f802;
	fma.rn.f32 	%f834, %f789, %f791, %f803;
	fma.rn.f32 	%f833, %f789, %f792, %f804;
	fma.rn.f32 	%f832, %f789, %f793, %f805;
	fma.rn.f32 	%f831, %f789, %f794, %f806;
	fma.rn.f32 	%f830, %f790, %f791, %f807;
	fma.rn.f32 	%f829, %f790, %f792, %f808;
	fma.rn.f32 	%f828, %f790, %f793, %f809;
	fma.rn.f32 	%f827, %f790, %f794, %f810;
	bar.sync 	0;
	add.s32 	%r55, %r55, 1;
	setp.eq.s32 	%p2, %r55, 0;
	add.s32 	%r54, %r54, %r12;
	add.s32 	%r53, %r53, 32;
	@%p2 bra 	$L__BB0_3;
	bra.uni 	$L__BB0_2;
$L__BB0_3:
	ld.param.u64 	%rd23, [_Z7mat_mulILi128ELi128ELi32ELi32ELi32EEvPfS0_S0_iii_param_0];
	cvt.u32.u64 	%r49, %rd1;
	add.s32 	%r50, %r5, %r6;
	add.s32 	%r51, %r4, %r49;
	cvta.to.global.u64 	%rd16, %rd23;
	mad.lo.s32 	%r52, %r50, %r19, %r51;
	mul.wide.s32 	%rd17, %r52, 4;
	add.s64 	%rd18, %rd16, %rd17;
	st.global.v4.f32 	[%rd18], {%f842, %f841, %f840, %f839};
	mul.wide.s32 	%rd19, %r19, 4;
	add.s64 	%rd20, %rd18, %rd19;
	st.global.v4.f32 	[%rd20], {%f838, %f837, %f836, %f835};
	add.s64 	%rd21, %rd20, %rd19;
	st.global.v4.f32 	[%rd21], {%f834, %f833, %f832, %f831};
	add.s64 	%rd22, %rd21, %rd19;
	st.global.v4.f32 	[%rd22], {%f830, %f829, %f828, %f827};
	ret;

}


// ===== COMPILED SASS (sm_100) =====

	.target	sm_100

	.elftype	@"ET_EXEC"


//--------------------- .note.nv.tkinfo           --------------------------
	.section	.note.nv.tkinfo,"",@"SHT_NOTE"
	.sectionflags	@"SHF_NOTE_NV_TKINFO"
	.tkinfo
        /*0018*/ 	.word	0x00000002
        /*0030*/ 	.string	""
        /*0030*/ 	.string	"ptxas"
        /*0030*/ 	.string	"Cuda compilation tools, release 13.0, V13.0.88"
        /*0030*/ 	.string	"Build cuda_13.0.r13.0/compiler.36424714_0"
        /*0030*/ 	.string	"-arch sm_100 -m 64 "



//--------------------- .note.nv.cuinfo           --------------------------
	.section	.note.nv.cuinfo,"",@"SHT_NOTE"
	.sectionflags	@"SHF_NOTE_NV_CUINFO"
        /*0018*/ 	.short	0x0002
        /*001a*/ 	.short	0x0064
        /*001c*/ 	.short	0x0082
	.zero		2


//--------------------- .nv.info                  --------------------------
	.section	.nv.info,"",@"SHT_CUDA_INFO"
	.align	4


	//----- nvinfo : EIATTR_REGCOUNT
	.align		4
        /*0000*/ 	.byte	0x04, 0x2f
        /*0002*/ 	.short	(.L_2 - .L_1)
	.align		4
.L_1:
        /*0004*/ 	.word	index@(_Z7mat_mulILi128ELi128ELi32ELi32ELi32EEvPfS0_S0_iii)
        /*0008*/ 	.word	0x00000034


	//----- nvinfo : EIATTR_FRAME_SIZE
	.align		4
.L_2:
        /*000c*/ 	.byte	0x04, 0x11
        /*000e*/ 	.short	(.L_4 - .L_3)
	.align		4
.L_3:
        /*0010*/ 	.word	index@(_Z7mat_mulILi128ELi128ELi32ELi32ELi32EEvPfS0_S0_iii)
        /*0014*/ 	.word	0x00000000


	//----- nvinfo : EIATTR_MIN_STACK_SIZE
	.align		4
.L_4:
        /*0018*/ 	.byte	0x04, 0x12
        /*001a*/ 	.short	(.L_6 - .L_5)
	.align		4
.L_5:
        /*001c*/ 	.word	index@(_Z7mat_mulILi128ELi128ELi32ELi32ELi32EEvPfS0_S0_iii)
        /*0020*/ 	.word	0x00000000
.L_6:


//--------------------- .nv.compat                --------------------------
	.section	.nv.compat,"",@"SHT_CUDA_COMPAT_INFO"
	.align	4
        /*0000*/ 	.byte	0x02, 0x09, 0x00, 0x00, 0x02, 0x02, 0x01, 0x00, 0x02, 0x05, 0x05, 0x00, 0x03, 0x07, 0x01, 0x01
        /*0010*/ 	.byte	0x02, 0x03, 0x00, 0x00, 0x02, 0x06, 0x01, 0x00, 0x04, 0x0b, 0x08, 0x00, 0x09, 0x00, 0x00, 0x00
        /*0020*/ 	.byte	0x00, 0x00, 0x00, 0x00


//--------------------- .nv.info._Z7mat_mulILi128ELi128ELi32ELi32ELi32EEvPfS0_S0_iii --------------------------
	.section	.nv.info._Z7mat_mulILi128ELi128ELi32ELi32ELi32EEvPfS0_S0_iii,"",@"SHT_CUDA_INFO"
	.sectionflags	@""
	.align	4


	//----- nvinfo : EIATTR_CUDA_API_VERSION
	.align		4
        /*0000*/ 	.byte	0x04, 0x37
        /*0002*/ 	.short	(.L_8 - .L_7)
.L_7:
        /*0004*/ 	.word	0x00000082


	//----- nvinfo : EIATTR_KPARAM_INFO
	.align		4
.L_8:
        /*0008*/ 	.byte	0x04, 0x17
        /*000a*/ 	.short	(.L_10 - .L_9)
.L_9:
        /*000c*/ 	.word	0x00000000
        /*0010*/ 	.short	0x0005
        /*0012*/ 	.short	0x0020
        /*0014*/ 	.byte	0x00, 0xf0, 0x11, 0x00


	//----- nvinfo : EIATTR_KPARAM_INFO
	.align		4
.L_10:
        /*0018*/ 	.byte	0x04, 0x17
        /*001a*/ 	.short	(.L_12 - .L_11)
.L_11:
        /*001c*/ 	.word	0x00000000
        /*0020*/ 	.short	0x0004
        /*0022*/ 	.short	0x001c
        /*0024*/ 	.byte	0x00, 0xf0, 0x11, 0x00


	//----- nvinfo : EIATTR_KPARAM_INFO
	.align		4
.L_12:
        /*0028*/ 	.byte	0x04, 0x17
        /*002a*/ 	.short	(.L_14 - .L_13)
.L_13:
        /*002c*/ 	.word	0x00000000
        /*0030*/ 	.short	0x0003
        /*0032*/ 	.short	0x0018
        /*0034*/ 	.byte	0x00, 0xf0, 0x11, 0x00


	//----- nvinfo : EIATTR_KPARAM_INFO
	.align		4
.L_14:
        /*0038*/ 	.byte	0x04, 0x17
        /*003a*/ 	.short	(.L_16 - .L_15)
.L_15:
        /*003c*/ 	.word	0x00000000
        /*0040*/ 	.short	0x0002
        /*0042*/ 	.short	0x0010
        /*0044*/ 	.byte	0x00, 0xf5, 0x21, 0x00


	//----- nvinfo : EIATTR_KPARAM_INFO
	.align		4
.L_16:
        /*0048*/ 	.byte	0x04, 0x17
        /*004a*/ 	.short	(.L_18 - .L_17)
.L_17:
        /*004c*/ 	.word	0x00000000
        /*0050*/ 	.short	0x0001
        /*0052*/ 	.short	0x0008
        /*0054*/ 	.byte	0x00, 0xf5, 0x21, 0x00


	//----- nvinfo : EIATTR_KPARAM_INFO
	.align		4
.L_18:
        /*0058*/ 	.byte	0x04, 0x17
        /*005a*/ 	.short	(.L_20 - .L_19)
.L_19:
        /*005c*/ 	.word	0x00000000
        /*0060*/ 	.short	0x0000
        /*0062*/ 	.short	0x0000
        /*0064*/ 	.byte	0x00, 0xf5, 0x21, 0x00


	//----- nvinfo : EIATTR_SPARSE_MMA_MASK
	.align		4
.L_20:
        /*0068*/ 	.byte	0x03, 0x50
        /*006a*/ 	.short	0x0000


	//----- nvinfo : EIATTR_MAXREG_COUNT
	.align		4
        /*006c*/ 	.byte	0x03, 0x1b
        /*006e*/ 	.short	0x00ff


	//----- nvinfo : EIATTR_NUM_BARRIERS
	.align		4
        /*0070*/ 	.byte	0x02, 0x4c
        /*0072*/ 	.byte	0x01
	.zero		1


	//----- nvinfo : EIATTR_MERCURY_ISA_VERSION
	.align		4
        /*0074*/ 	.byte	0x03, 0x5f
        /*0076*/ 	.short	0x0101


	//----- nvinfo : EIATTR_VRC_CTA_INIT_COUNT
	.align		4
        /*0078*/ 	.byte	0x02, 0x4a
	.zero		1
	.zero		1


	//----- nvinfo : EIATTR_EXIT_INSTR_OFFSETS
	.align		4
        /*007c*/ 	.byte	0x04, 0x1c
        /*007e*/ 	.short	(.L_22 - .L_21)


	//   ....[0]....
.L_21:
        /*0080*/ 	.word	0x000029c0


	//----- nvinfo : EIATTR_CBANK_PARAM_SIZE
	.align		4
.L_22:
        /*0084*/ 	.byte	0x03, 0x19
        /*0086*/ 	.short	0x0024


	//----- nvinfo : EIATTR_PARAM_CBANK
	.align		4
        /*0088*/ 	.byte	0x04, 0x0a
        /*008a*/ 	.short	(.L_24 - .L_23)
	.align		4
.L_23:
        /*008c*/ 	.word	index@(.nv.constant0._Z7mat_mulILi128ELi128ELi32ELi32ELi32EEvPfS0_S0_iii)
        /*0090*/ 	.short	0x0380
        /*0092*/ 	.short	0x0024


	//----- nvinfo : EIATTR_SW_WAR
	.align		4
.L_24:
        /*0094*/ 	.byte	0x04, 0x36
        /*0096*/ 	.short	(.L_26 - .L_25)
.L_25:
        /*0098*/ 	.word	0x00000008
.L_26:


//--------------------- .nv.callgraph             --------------------------
	.section	.nv.callgraph,"",@"SHT_CUDA_CALLGRAPH"
	.align	4
	.sectionentsize	8
	.align		4
        /*0000*/ 	.word	0x00000000
	.align		4
        /*0004*/ 	.word	0xffffffff
	.align		4
        /*0008*/ 	.word	0x00000000
	.align		4
        /*000c*/ 	.word	0xfffffffe
	.align		4
        /*0010*/ 	.word	0x00000000
	.align		4
        /*0014*/ 	.word	0xfffffffd
	.align		4
        /*0018*/ 	.word	0x00000000
	.align		4
        /*001c*/ 	.word	0xfffffffc


//--------------------- .nv.constant4             --------------------------
	.section	.nv.constant4,"a",@progbits
	.align	8
	.align		8
.nv.constant4:
        /*0000*/ 	.dword	threadnum


//--------------------- .text._Z7mat_mulILi128ELi128ELi32ELi32ELi32EEvPfS0_S0_iii --------------------------
	.section	.text._Z7mat_mulILi128ELi128ELi32ELi32ELi32EEvPfS0_S0_iii,"ax",@progbits
	.align	128
        .global         _Z7mat_mulILi128ELi128ELi32ELi32ELi32EEvPfS0_S0_iii
        .type           _Z7mat_mulILi128ELi128ELi32ELi32ELi32EEvPfS0_S0_iii,@function
        .size           _Z7mat_mulILi128ELi128ELi32ELi32ELi32EEvPfS0_S0_iii,(.L_x_3 - _Z7mat_mulILi128ELi128ELi32ELi32ELi32EEvPfS0_S0_iii)
        .other          _Z7mat_mulILi128ELi128ELi32ELi32ELi32EEvPfS0_S0_iii,@"STO_CUDA_ENTRY STV_DEFAULT"
_Z7mat_mulILi128ELi128ELi32ELi32ELi32EEvPfS0_S0_iii:
.text._Z7mat_mulILi128ELi128ELi32ELi32ELi32EEvPfS0_S0_iii:
[----:B------:R-:W-:Y:S01]  /*0000*/  LDC R1, c[0x0][0x37c] ;  /* 0x0000df00ff017b82 */ /* 0x000fe20000000800 */
[----:B------:R-:W0:Y:S01]  /*0010*/  S2R R20, SR_TID.X ;  /* 0x0000000000147919 */ /* 0x000e220000002100 */
[----:B------:R-:W1:Y:S06]  /*0020*/  LDCU UR11, c[0x0][0x3a0] ;  /* 0x00007400ff0b77ac */ /* 0x000e6c0008000800 */
[----:B------:R-:W2:Y:S01]  /*0030*/  S2UR UR4, SR_CTAID.Y ;  /* 0x00000000000479c3 */ /* 0x000ea20000002600 */
[----:B------:R-:W-:Y:S01]  /*0040*/  CS2R R18, SRZ ;  /* 0x0000000000127805 */ /* 0x000fe2000001ff00 */
[----:B------:R-:W3:Y:S01]  /*0050*/  S2R R3, SR_TID.Y ;  /* 0x0000000000037919 */ /* 0x000ee20000002200 */
[----:B------:R-:W-:-:S02]  /*0060*/  CS2R R16, SRZ ;  /* 0x0000000000107805 */ /* 0x000fc4000001ff00 */
[----:B------:R-:W-:Y:S02]  /*0070*/  CS2R R14, SRZ ;  /* 0x00000000000e7805 */ /* 0x000fe4000001ff00 */
[----:B------:R-:W-:Y:S02]  /*0080*/  CS2R R12, SRZ ;  /* 0x00000000000c7805 */ /* 0x000fe4000001ff00 */
[----:B------:R-:W-:Y:S02]  /*0090*/  CS2R R10, SRZ ;  /* 0x00000000000a7805 */ /* 0x000fe4000001ff00 */
[----:B------:R-:W-:Y:S01]  /*00a0*/  CS2R R8, SRZ ;  /* 0x0000000000087805 */ /* 0x000fe2000001ff00 */
[----:B------:R-:W4:Y:S01]  /*00b0*/  S2UR UR5, SR_CTAID.X ;  /* 0x00000000000579c3 */ /* 0x000f220000002500 */
[----:B------:R-:W-:Y:S02]  /*00c0*/  CS2R R6, SRZ ;  /* 0x0000000000067805 */ /* 0x000fe4000001ff00 */
[----:B------:R-:W-:Y:S01]  /*00d0*/  CS2R R4, SRZ ;  /* 0x0000000000047805 */ /* 0x000fe2000001ff00 */
[----:B------:R-:W3:Y:S01]  /*00e0*/  LDCU.64 UR12, c[0x0][0x358] ;  /* 0x00006b00ff0c77ac */ /* 0x000ee20008000a00 */
[----:B-1----:R-:W-:-:S02]  /*00f0*/  UISETP.GE.AND UP0, UPT, UR11, 0x20, UPT ;  /* 0x000000200b00788c */ /* 0x002fc4000bf06270 */
[----:B--2---:R-:W-:Y:S01]  /*0100*/  USHF.L.U32 UR4, UR4, 0x7, URZ ;  /* 0x0000000704047899 */ /* 0x004fe200080006ff */
[----:B0-----:R-:W-:Y:S01]  /*0110*/  SHF.L.U32 R2, R20, 0x2, RZ ;  /* 0x0000000214027819 */ /* 0x001fe200000006ff */
[----:B----4-:R-:W-:Y:S01]  /*0120*/  USHF.L.U32 UR5, UR5, 0x7, URZ ;  /* 0x0000000705057899 */ /* 0x010fe200080006ff */
[----:B---3--:R-:W-:Y:S02]  /*0130*/  LEA R0, R3, R20, 0x5 ;  /* 0x0000001403007211 */ /* 0x008fe400078e28ff */
[----:B------:R-:W-:Y:S02]  /*0140*/  LOP3.LUT R38, R2, 0x7c, RZ, 0xc0, !PT ;  /* 0x0000007c02267812 */ /* 0x000fe400078ec0ff */
[----:B------:R-:W-:-:S04]  /*0150*/  SHF.R.U32.HI R3, RZ, 0x3, R0 ;  /* 0x00000003ff037819 */ /* 0x000fc80000011600 */
[----:B------:R-:W-:Y:S01]  /*0160*/  LOP3.LUT R37, R3, 0x1ffc, RZ, 0xc0, !PT ;  /* 0x00001ffc03257812 */ /* 0x000fe200078ec0ff */
[----:B------:R-:W-:Y:S06]  /*0170*/  BRA.U !UP0, `(.L_x_0) ;  /* 0x0000002508dc7547 */ /* 0x000fec000b800000 */
[----:B------:R-:W0:Y:S01]  /*0180*/  S2UR UR8, SR_CgaCtaId ;  /* 0x00000000000879c3 */ /* 0x000e220000008800 */
[----:B------:R-:W1:Y:S01]  /*0190*/  LDCU UR14, c[0x0][0x39c] ;  /* 0x00007380ff0e77ac */ /* 0x000e620008000800 */
[----:B------:R-:W-:Y:S02]  /*01a0*/  SHF.L.U32 R19, R20, 0xb, RZ ;  /* 0x0000000b14137819 */ /* 0x000fe400000006ff */
[----:B------:R-:W-:Y:S01]  /*01b0*/  SHF.R.U32.HI R21, RZ, 0x5, R0 ;  /* 0x00000005ff157819 */ /* 0x000fe20000011600 */
[----:B------:R-:W-:Y:S01]  /*01c0*/  UMOV UR6, 0x400 ;  /* 0x0000040000067882 */ /* 0x000fe20000000000 */
[----:B------:R-:W-:Y:S01]  /*01d0*/  USHF.R.S32.HI UR7, URZ, 0x1f, UR11 ;  /* 0x0000001fff077899 */ /* 0x000fe2000801140b */
[----:B------:R-:W-:Y:S01]  /*01e0*/  LOP3.LUT R19, R19, 0x3800, RZ, 0xc0, !PT ;  /* 0x0000380013137812 */ /* 0x000fe200078ec0ff */
[----:B------:R-:W2:Y:S01]  /*01f0*/  LDCU.64 UR18, c[0x0][0x390] ;  /* 0x00007200ff1277ac */ /* 0x000ea20008000a00 */
[----:B------:R-:W-:Y:S01]  /*0200*/  LOP3.LUT R2, R2, 0x1c, RZ, 0xc0, !PT ;  /* 0x0000001c02027812 */ /* 0x000fe200078ec0ff */
[----:B------:R-:W-:-:S04]  /*0210*/  ULEA.HI UR7, UR7, UR11, URZ, 0x5 ;  /* 0x0000000b07077291 */ /* 0x000fc8000f8f28ff */
[----:B------:R-:W-:Y:S01]  /*0220*/  IMAD R36, R3, UR11, R2 ;  /* 0x0000000b03247c24 */ /* 0x000fe2000f8e0202 */
[----:B------:R-:W3:Y:S01]  /*0230*/  LDCU.64 UR16, c[0x0][0x388] ;  /* 0x00007100ff1077ac */ /* 0x000ee20008000a00 */
[----:B------:R-:W-:Y:S02]  /*0240*/  USHF.R.S32.HI UR7, URZ, 0x5, UR7 ;  /* 0x00000005ff077899 */ /* 0x000fe40008011407 */
[----:B------:R-:W-:Y:S02]  /*0250*/  UIMAD UR10, UR4, UR11, URZ ;  /* 0x0000000b040a72a4 */ /* 0x000fe4000f8e02ff */
[----:B------:R-:W-:Y:S02]  /*0260*/  UIADD3 UR7, UPT, UPT, -UR7, URZ, URZ ;  /* 0x000000ff07077290 */ /* 0x000fe4000fffe1ff */
[----:B0-----:R-:W-:Y:S02]  /*0270*/  ULEA UR9, UR8, UR6, 0x18 ;  /* 0x0000000608097291 */ /* 0x001fe4000f8ec0ff */
[----:B------:R-:W-:-:S04]  /*0280*/  UIADD3 UR6, UPT, UPT, UR6, 0x4000, URZ ;  /* 0x0000400006067890 */ /* 0x000fc8000fffe0ff */
[----:B------:R-:W-:Y:S01]  /*0290*/  ULEA UR6, UR8, UR6, 0x18 ;  /* 0x0000000608067291 */ /* 0x000fe2000f8ec0ff */
[----:B------:R-:W-:Y:S01]  /*02a0*/  IADD3 R0, PT, PT, R19, UR9, RZ ;  /* 0x0000000913007c10 */ /* 0x000fe2000fffe0ff */
[----:B------:R-:W-:-:S03]  /*02b0*/  HFMA2 R19, -RZ, RZ, 0, 0 ;  /* 0x00000000ff137431 */ /* 0x000fc600000001ff */
[----:B------:R-:W-:Y:S01]  /*02c0*/  LEA R3, R3, R0, 0x2 ;  /* 0x0000000003037211 */ /* 0x000fe200078e10ff */
[C---:B-1----:R-:W-:Y:S01]  /*02d0*/  IMAD R0, R21.reuse, UR14, R38 ;  /* 0x0000000e15007c24 */ /* 0x042fe2000f8e0226 */
[----:B------:R-:W-:-:S04]  /*02e0*/  LEA R23, R21, UR6, 0x9 ;  /* 0x0000000615177c11 */ /* 0x000fc8000f8e48ff */
[----:B--23--:R-:W-:-:S07]  /*02f0*/  LEA R2, R38, R23, 0x2 ;  /* 0x0000001726027211 */ /* 0x00cfce00078e10ff */
.L_x_1:
[----:B------:R-:W-:Y:S02]  /*0300*/  IADD3 R22, P1, PT, R36, UR10, RZ ;  /* 0x0000000a24167c10 */ /* 0x000fe4000ff3e0ff */
[----:B------:R-:W-:Y:S02]  /*0310*/  MOV R23, UR10 ;  /* 0x0000000a00177c02 */ /* 0x000fe40008000f00 */
[----:B------:R-:W-:Y:S02]  /*0320*/  IADD3 R20, P0, PT, R0, UR5, RZ ;  /* 0x0000000500147c10 */ /* 0x000fe4000ff1e0ff */
[----:B------:R-:W-:Y:S02]  /*0330*/  LEA.HI.X.SX32 R23, R23, RZ, 0x1, P1 ;  /* 0x000000ff17177211 */ /* 0x000fe400008f0eff */
[----:B------:R-:W-:Y:S02]  /*0340*/  LEA R40, P1, R22, UR16, 0x2 ;  /* 0x0000001016287c11 */ /* 0x000fe4000f8210ff */
[----:B------:R-:W-:-:S02]  /*0350*/  LEA.HI.X.SX32 R21, R0, RZ, 0x1, P0 ;  /* 0x000000ff00157211 */ /* 0x000fc400000f0eff */
[----:B------:R-:W-:Y:S02]  /*0360*/  LEA R44, P0, R20, UR18, 0x2 ;  /* 0x00000012142c7c11 */ /* 0x000fe4000f8010ff */
[----:B------:R-:W-:Y:S02]  /*0370*/  LEA.HI.X R41, R22, UR17, R23, 0x2, P1 ;  /* 0x0000001116297c11 */ /* 0x000fe400088f1417 */
[----:B------:R-:W-:-:S04]  /*0380*/  LEA.HI.X R45, R20, UR19, R21, 0x2, P0 ;  /* 0x00000013142d7c11 */ /* 0x000fc800080f1415 */
[----:B------:R-:W2:Y:S04]  /*0390*/  LDG.E.128.CONSTANT R40, desc[UR12][R40.64] ;  /* 0x0000000c28287981 */ /* 0x000ea8000c1e9d00 */
[----:B------:R-:W3:Y:S01]  /*03a0*/  LDG.E.128.CONSTANT R44, desc[UR12][R44.64] ;  /* 0x0000000c2c2c7981 */ /* 0x000ee2000c1e9d00 */
[----:B------:R-:W0:Y:S01]  /*03b0*/  S2UR UR8, SR_CgaCtaId ;  /* 0x00000000000879c3 */ /* 0x000e220000008800 */
[----:B------:R-:W-:Y:S01]  /*03c0*/  UMOV UR6, 0x400 ;  /* 0x0000040000067882 */ /* 0x000fe20000000000 */
[----:B------:R-:W-:Y:S01]  /*03d0*/  UIADD3 UR7, UPT, UPT, UR7, 0x1, URZ ;  /* 0x0000000107077890 */ /* 0x000fe2000fffe0ff */
[----:B------:R-:W-:Y:S01]  /*03e0*/  IADD3 R36, PT, PT, R36, 0x20, RZ ;  /* 0x0000002024247810 */ /* 0x000fe20007ffe0ff */
[----:B------:R-:W-:Y:S02]  /*03f0*/  UIADD3 UR9, UPT, UPT, UR6, 0x4000, URZ ;  /* 0x0000400006097890 */ /* 0x000fe4000fffe0ff */
[----:B------:R-:W-:-:S02]  /*0400*/  UISETP.NE.AND UP0, UPT, UR7, URZ, UPT ;  /* 0x000000ff0700728c */ /* 0x000fc4000bf05270 */
[----:B0-----:R-:W-:Y:S02]  /*0410*/  ULEA UR6, UR8, UR6, 0x18 ;  /* 0x0000000608067291 */ /* 0x001fe4000f8ec0ff */
[----:B------:R-:W-:-:S04]  /*0420*/  ULEA UR9, UR8, UR9, 0x18 ;  /* 0x0000000908097291 */ /* 0x000fc8000f8ec0ff */
[----:B------:R-:W-:Y:S02]  /*0430*/  LEA R48, R37, UR6, 0x2 ;  /* 0x0000000625307c11 */ /* 0x000fe4000f8e10ff */
[----:B------:R-:W-:Y:S01]  /*0440*/  LEA R39, R38, UR9, 0x2 ;  /* 0x0000000926277c11 */ /* 0x000fe2000f8e10ff */
[----:B--2---:R-:W-:Y:S04]  /*0450*/  STS [R3], R40 ;  /* 0x0000002803007388 */ /* 0x004fe80000000800 */
[----:B------:R-:W-:Y:S04]  /*0460*/  STS [R3+0x200], R41 ;  /* 0x0002002903007388 */ /* 0x000fe80000000800 */
[----:B------:R-:W-:Y:S04]  /*0470*/  STS [R3+0x400], R42 ;  /* 0x0004002a03007388 */ /* 0x000fe80000000800 */
[----:B------:R-:W-:Y:S04]  /*0480*/  STS [R3+0x600], R43 ;  /* 0x0006002b03007388 */ /* 0x000fe80000000800 */
[----:B---3--:R-:W-:Y:S01]  /*0490*/  STS.128 [R2], R44 ;  /* 0x0000002c02007388 */ /* 0x008fe20000000c00 */
[----:B------:R-:W-:Y:S06]  /*04a0*/  BAR.SYNC.DEFER_BLOCKING 0x0 ;  /* 0x0000000000007b1d */ /* 0x000fec0000010000 */
[----:B------:R-:W-:Y:S04]  /*04b0*/  LDS.128 R20, [R48] ;  /* 0x0000000030147984 */ /* 0x000fe80000000c00 */
[----:B------:R-:W0:Y:S04]  /*04c0*/  LDS.128 R24, [R39] ;  /* 0x0000000027187984 */ /* 0x000e280000000c00 */
[----:B------:R-:W-:Y:S04]  /*04d0*/  LDS.128 R28, [R48+0x200] ;  /* 0x00020000301c7984 */ /* 0x000fe80000000c00 */
[----:B------:R-:W1:Y:S01]  /*04e0*/  LDS.128 R32, [R39+0x200] ;  /* 0x0002000027207984 */ /* 0x000e620000000c00 */
[C---:B0-----:R-:W-:Y:S01]  /*04f0*/  FFMA R42, R21.reuse, R24, R8 ;  /* 0x00000018152a7223 */ /* 0x041fe20000000008 */
[C---:B------:R-:W-:Y:S01]  /*0500*/  FFMA R44, R21.reuse, R25, R9 ;  /* 0x00000019152c7223 */ /* 0x040fe20000000009 */
[C---:B------:R-:W-:Y:S01]  /*0510*/  FFMA R43, R21.reuse, R26, R10 ;  /* 0x0000001a152b7223 */ /* 0x040fe2000000000a */
[----:B------:R-:W-:Y:S01]  /*0520*/  FFMA R46, R21, R27, R11 ;  /* 0x0000001b152e7223 */ /* 0x000fe2000000000b */
[C---:B------:R-:W-:Y:S01]  /*0530*/  FFMA R21, R22.reuse, R24, R12 ;  /* 0x0000001816157223 */ /* 0x040fe2000000000c */
[CC--:B------:R-:W-:Y:S01]  /*0540*/  FFMA R12, R22.reuse, R25.reuse, R13 ;  /* 0x00000019160c7223 */ /* 0x0c0fe2000000000d */
[----:B------:R-:W-:Y:S01]  /*0550*/  FFMA R13, R22, R26, R14 ;  /* 0x0000001a160d7223 */ /* 0x000fe2000000000e */
[C---:B------:R-:W-:Y:S01]  /*0560*/  FFMA R41, R20.reuse, R24, R4 ;  /* 0x0000001814297223 */ /* 0x040fe20000000004 */
[C---:B------:R-:W-:Y:S01]  /*0570*/  FFMA R40, R20.reuse, R25, R5 ;  /* 0x0000001914287223 */ /* 0x040fe20000000005 */
[----:B------:R-:W-:Y:S01]  /*0580*/  FFMA R49, R20, R26, R6 ;  /* 0x0000001a14317223 */ /* 0x000fe20000000006 */
[-C--:B------:R-:W-:Y:S01]  /*0590*/  FFMA R22, R22, R27.reuse, R15 ;  /* 0x0000001b16167223 */ /* 0x080fe2000000000f */
[----:B------:R-:W-:Y:S01]  /*05a0*/  FFMA R20, R20, R27, R7 ;  /* 0x0000001b14147223 */ /* 0x000fe20000000007 */
[C---:B------:R-:W-:Y:S01]  /*05b0*/  FFMA R16, R23.reuse, R24, R16 ;  /* 0x0000001817107223 */ /* 0x040fe20000000010 */
[C---:B------:R-:W-:Y:S01]  /*05c0*/  FFMA R14, R23.reuse, R25, R17 ;  /* 0x00000019170e7223 */ /* 0x040fe20000000011 */
[C---:B------:R-:W-:Y:S01]  /*05d0*/  FFMA R15, R23.reuse, R26, R18 ;  /* 0x0000001a170f7223 */ /* 0x040fe20000000012 */
[----:B------:R-:W-:Y:S01]  /*05e0*/  LDS.128 R4, [R48+0x400] ;  /* 0x0004000030047984 */ /* 0x000fe20000000c00 */
[----:B------:R-:W-:Y:S01]  /*05f0*/  FFMA R24, R23, R27, R19 ;  /* 0x0000001b17187223 */ /* 0x000fe20000000013 */
[-C--:B-1----:R-:W-:Y:S01]  /*0600*/  FFMA R41, R28, R32.reuse, R41 ;  /* 0x000000201c297223 */ /* 0x082fe20000000029 */
[-C--:B------:R-:W-:Y:S01]  /*0610*/  FFMA R42, R29, R32.reuse, R42 ;  /* 0x000000201d2a7223 */ /* 0x080fe2000000002a */
[----:B------:R-:W0:Y:S01]  /*0620*/  LDS.128 R8, [R39+0x400] ;  /* 0x0004000027087984 */ /* 0x000e220000000c00 */
[C---:B------:R-:W-:Y:S01]  /*0630*/  FFMA R21, R30.reuse, R32, R21 ;  /* 0x000000201e157223 */ /* 0x040fe20000000015 */
[C---:B------:R-:W-:Y:S01]  /*0640*/  FFMA R26, R30.reuse, R33, R12 ;  /* 0x000000211e1a7223 */ /* 0x040fe2000000000c */
[C---:B------:R-:W-:Y:S01]  /*0650*/  FFMA R23, R30.reuse, R34, R13 ;  /* 0x000000221e177223 */ /* 0x040fe2000000000d */
[----:B------:R-:W-:Y:S01]  /*0660*/  FFMA R22, R30, R35, R22 ;  /* 0x000000231e167223 */ /* 0x000fe20000000016 */
[C---:B------:R-:W-:Y:S01]  /*0670*/  FFMA R32, R31.reuse, R32, R16 ;  /* 0x000000201f207223 */ /* 0x040fe20000000010 */
[CC--:B------:R-:W-:Y:S01]  /*0680*/  FFMA R30, R31.reuse, R33.reuse, R14 ;  /* 0x000000211f1e7223 */ /* 0x0c0fe2000000000e */
[-C--:B------:R-:W-:Y:S01]  /*0690*/  FFMA R25, R31, R34.reuse, R15 ;  /* 0x000000221f197223 */ /* 0x080fe2000000000f */
[----:B------:R-:W-:Y:S01]  /*06a0*/  LDS.128 R16, [R48+0x600] ;  /* 0x0006000030107984 */ /* 0x000fe20000000c00 */
[C---:B------:R-:W-:Y:S01]  /*06b0*/  FFMA R44, R29.reuse, R33, R44 ;  /* 0x000000211d2c7223 */ /* 0x040fe2000000002c */
[CC--:B------:R-:W-:Y:S01]  /*06c0*/  FFMA R43, R29.reuse, R34.reuse, R43 ;  /* 0x000000221d2b7223 */ /* 0x0c0fe2000000002b */
[----:B------:R-:W-:Y:S01]  /*06d0*/  FFMA R46, R29, R35, R46 ;  /* 0x000000231d2e7223 */ /* 0x000fe2000000002e */
[----:B------:R-:W1:Y:S01]  /*06e0*/  LDS.128 R12, [R39+0x600] ;  /* 0x00060000270c7984 */ /* 0x000e620000000c00 */
[C---:B------:R-:W-:Y:S01]  /*06f0*/  FFMA R40, R28.reuse, R33, R40 ;  /* 0x000000211c287223 */ /* 0x040fe20000000028 */
[C---:B------:R-:W-:Y:S01]  /*0700*/  FFMA R49, R28.reuse, R34, R49 ;  /* 0x000000221c317223 */ /* 0x040fe20000000031 */
[-C--:B------:R-:W-:Y:S01]  /*0710*/  FFMA R20, R28, R35.reuse, R20 ;  /* 0x000000231c147223 */ /* 0x080fe20000000014 */
[----:B------:R-:W-:Y:S01]  /*0720*/  FFMA R28, R31, R35, R24 ;  /* 0x000000231f1c7223 */ /* 0x000fe20000000018 */
        /* <DEDUP_REMOVED lines=8> */
[CC--:B------:R-:W-:Y:S01]  /*07b0*/  FFMA R34, R6.reuse, R9.reuse, R26 ;  /* 0x0000000906227223 */ /* 0x0c0fe2000000001a */
[-C--:B------:R-:W-:Y:S01]  /*07c0*/  FFMA R29, R6, R10.reuse, R23 ;  /* 0x0000000a061d7223 */ /* 0x080fe20000000017 */
[C---:B------:R-:W-:Y:S01]  /*07d0*/  FFMA R30, R7.reuse, R9, R30 ;  /* 0x00000009071e7223 */ /* 0x040fe2000000001e */
[-C--:B------:R-:W-:Y:S01]  /*07e0*/  FFMA R4, R4, R11.reuse, R20 ;  /* 0x0000000b04047223 */ /* 0x080fe20000000014 */
[----:B------:R-:W-:Y:S01]  /*07f0*/  FFMA R6, R6, R11, R22 ;  /* 0x0000000b06067223 */ /* 0x000fe20000000016 */
[----:B------:R-:W-:Y:S01]  /*0800*/  FFMA R9, R7, R10, R25 ;  /* 0x0000000a07097223 */ /* 0x000fe20000000019 */
[----:B------:R-:W-:Y:S01]  /*0810*/  LDS.128 R20, [R39+0x800] ;  /* 0x0008000027147984 */ /* 0x000fe20000000c00 */
[C---:B-1----:R-:W-:Y:S01]  /*0820*/  FFMA R42, R17.reuse, R12, R42 ;  /* 0x0000000c112a7223 */ /* 0x042fe2000000002a */
[C---:B------:R-:W-:Y:S01]  /*0830*/  FFMA R44, R17.reuse, R13, R44 ;  /* 0x0000000d112c7223 */ /* 0x040fe2000000002c */
[C---:B------:R-:W-:Y:S01]  /*0840*/  FFMA R43, R17.reuse, R14, R43 ;  /* 0x0000000e112b7223 */ /* 0x040fe2000000002b */
[----:B------:R-:W0:Y:S01]  /*0850*/  LDS.128 R24, [R48+0x800] ;  /* 0x0008000030187984 */ /* 0x000e220000000c00 */
[----:B------:R-:W-:Y:S01]  /*0860*/  FFMA R46, R17, R15, R46 ;  /* 0x0000000f112e7223 */ /* 0x000fe2000000002e */
[C---:B------:R-:W-:Y:S01]  /*0870*/  FFMA R41, R16.reuse, R12, R41 ;  /* 0x0000000c10297223 */ /* 0x040fe20000000029 */
[CC--:B------:R-:W-:Y:S01]  /*0880*/  FFMA R40, R16.reuse, R13.reuse, R40 ;  /* 0x0000000d10287223 */ /* 0x0c0fe20000000028 */
[----:B------:R-:W-:Y:S01]  /*0890*/  FFMA R49, R16, R14, R49 ;  /* 0x0000000e10317223 */ /* 0x000fe20000000031 */
[C---:B------:R-:W-:Y:S01]  /*08a0*/  FFMA R17, R18.reuse, R12, R5 ;  /* 0x0000000c12117223 */ /* 0x040fe20000000005 */
[CC--:B------:R-:W-:Y:S01]  /*08b0*/  FFMA R34, R18.reuse, R13.reuse, R34 ;  /* 0x0000000d12227223 */ /* 0x0c0fe20000000022 */
[----:B------:R-:W-:Y:S01]  /*08c0*/  FFMA R29, R18, R14, R29 ;  /* 0x0000000e121d7223 */ /* 0x000fe2000000001d */
[----:B------:R-:W-:Y:S01]  /*08d0*/  FFMA R30, R19, R13, R30 ;  /* 0x0000000d131e7223 */ /* 0x000fe2000000001e */
[C---:B------:R-:W-:Y:S01]  /*08e0*/  FFMA R32, R7.reuse, R8, R32 ;  /* 0x0000000807207223 */ /* 0x040fe20000000020 */
[----:B------:R-:W-:Y:S01]  /*08f0*/  FFMA R28, R7, R11, R28 ;  /* 0x0000000b071c7223 */ /* 0x000fe2000000001c */
[-C--:B------:R-:W-:Y:S01]  /*0900*/  FFMA R16, R16, R15.reuse, R4 ;  /* 0x0000000f10107223 */ /* 0x080fe20000000004 */
[-C--:B------:R-:W-:Y:S01]  /*0910*/  FFMA R18, R18, R15.reuse, R6 ;  /* 0x0000000f12127223 */ /* 0x080fe20000000006 */
[C---:B------:R-:W-:Y:S01]  /*0920*/  FFMA R13, R19.reuse, R14, R9 ;  /* 0x0000000e130d7223 */ /* 0x040fe20000000009 */
[----:B------:R-:W-:Y:S01]  /*0930*/  LDS.128 R4, [R39+0xa00] ;  /* 0x000a000027047984 */ /* 0x000fe20000000c00 */
[C---:B------:R-:W-:Y:S01]  /*0940*/  FFMA R32, R19.reuse, R12, R32 ;  /* 0x0000000c13207223 */ /* 0x040fe20000000020 */
[----:B------:R-:W-:-:S02]  /*0950*/  FFMA R28, R19, R15, R28 ;  /* 0x0000000f131c7223 */ /* 0x000fc4000000001c */
        /* <DEDUP_REMOVED lines=13> */
[-C--:B------:R-:W-:Y:S01]  /*0a30*/  FFMA R26, R26, R23.reuse, R18 ;  /* 0x000000171a1a7223 */ /* 0x080fe20000000012 */
[C---:B------:R-:W-:Y:S01]  /*0a40*/  FFMA R21, R27.reuse, R22, R13 ;  /* 0x000000161b157223 */ /* 0x040fe2000000000d */
[----:B------:R-:W-:Y:S01]  /*0a50*/  LDS.128 R16, [R48+0xc00] ;  /* 0x000c000030107984 */ /* 0x000fe20000000c00 */
[C---:B------:R-:W-:Y:S01]  /*0a60*/  FFMA R32, R27.reuse, R20, R32 ;  /* 0x000000141b207223 */ /* 0x040fe20000000020 */
[----:B------:R-:W-:-:S02]  /*0a70*/  FFMA R28, R27, R23, R28 ;  /* 0x000000171b1c7223 */ /* 0x000fc4000000001c */
[----:B------:R-:W0:Y:S01]  /*0a80*/  LDS.128 R12, [R39+0xc00] ;  /* 0x000c0000270c7984 */ /* 0x000e220000000c00 */
[C---:B-1----:R-:W-:Y:S01]  /*0a90*/  FFMA R42, R9.reuse, R4, R42 ;  /* 0x00000004092a7223 */ /* 0x042fe2000000002a */
        /* <DEDUP_REMOVED lines=346> */
[C---:B------:R-:W-:Y:S01]  /*2040*/  FFMA R40, R16.reuse, R13, R40 ;  /* 0x0000000d10287223 */ /* 0x040fe20000000028 */
[C---:B------:R-:W-:Y:S01]  /*2050*/  FFMA R49, R16.reuse, R14, R49 ;  /* 0x0000000e10317223 */ /* 0x040fe20000000031 */
[----:B------:R-:W-:Y:S01]  /*2060*/  FFMA R8, R16, R15, R8 ;  /* 0x0000000f10087223 */ /* 0x000fe20000000008 */
[C---:B------:R-:W-:Y:S01]  /*2070*/  FFMA R9, R18.reuse, R12, R9 ;  /* 0x0000000c12097223 */ /* 0x040fe20000000009 */
[C---:B------:R-:W-:Y:S01]  /*2080*/  FFMA R34, R18.reuse, R13, R34 ;  /* 0x0000000d12227223 */ /* 0x040fe20000000022 */
[CC--:B------:R-:W-:Y:S01]  /*2090*/  FFMA R29, R18.reuse, R14.reuse, R29 ;  /* 0x0000000e121d7223 */ /* 0x0c0fe2000000001d */
[----:B------:R-:W-:Y:S01]  /*20a0*/  FFMA R10, R18, R15, R10 ;  /* 0x0000000f120a7223 */ /* 0x000fe2000000000a */
[C---:B------:R-:W-:Y:S01]  /*20b0*/  FFMA R30, R19.reuse, R13, R30 ;  /* 0x0000000d131e7223 */ /* 0x040fe2000000001e */
[C---:B------:R-:W-:Y:S01]  /*20c0*/  FFMA R5, R19.reuse, R14, R5 ;  /* 0x0000000e13057223 */ /* 0x040fe20000000005 */
[C---:B------:R-:W-:Y:S01]  /*20d0*/  FFMA R32, R19.reuse, R12, R32 ;  /* 0x0000000c13207223 */ /* 0x040fe20000000020 */
[----:B------:R-:W-:-:S02]  /*20e0*/  FFMA R28, R19, R15, R28 ;  /* 0x0000000f131c7223 */ /* 0x000fc4000000001c */
[----:B------:R-:W-:Y:S01]  /*20f0*/  LDS.128 R12, [R48+0x3400] ;  /* 0x00340000300c7984 */ /* 0x000fe20000000c00 */
[C---:B-1----:R-:W-:Y:S01]  /*2100*/  FFMA R42, R25.reuse, R20, R42 ;  /* 0x00000014192a7223 */ /* 0x042fe2000000002a */
[C---:B------:R-:W-:Y:S02]  /*2110*/  FFMA R44, R25.reuse, R21, R44 ;  /* 0x00000015192c7223 */ /* 0x040fe4000000002c */
[----:B------:R-:W0:Y:S01]  /*2120*/  LDS.128 R16, [R39+0x3400] ;  /* 0x0034000027107984 */ /* 0x000e220000000c00 */
        /* <DEDUP_REMOVED lines=61> */
[-C--:B------:R-:W-:Y:S01]  /*2500*/  FFMA R31, R18, R22.reuse, R29 ;  /* 0x00000016121f7223 */ /* 0x080fe2000000001d */
[-C--:B------:R-:W-:Y:S01]  /*2510*/  FFMA R16, R16, R23.reuse, R4 ;  /* 0x0000001710107223 */ /* 0x080fe20000000004 */
[----:B------:R-:W-:Y:S01]  /*2520*/  FFMA R18, R18, R23, R6 ;  /* 0x0000001712127223 */ /* 0x000fe20000000006 */
[C---:B------:R-:W-:Y:S01]  /*2530*/  FFMA R29, R19.reuse, R22, R9 ;  /* 0x00000016131d7223 */ /* 0x040fe20000000009 */
[----:B------:R-:W-:Y:S01]  /*2540*/  LDS.128 R4, [R48+0x3c00] ;  /* 0x003c000030047984 */ /* 0x000fe20000000c00 */
[C---:B------:R-:W-:Y:S01]  /*2550*/  FFMA R32, R19.reuse, R20, R32 ;  /* 0x0000001413207223 */ /* 0x040fe20000000020 */
[----:B------:R-:W-:Y:S01]  /*2560*/  FFMA R30, R19, R21, R30 ;  /* 0x00000015131e7223 */ /* 0x000fe2000000001e */
[C---:B-1----:R-:W-:Y:S01]  /*2570*/  FFMA R42, R13.reuse, R24, R42 ;  /* 0x000000180d2a7223 */ /* 0x042fe2000000002a */
[----:B------:R-:W0:Y:S01]  /*2580*/  LDS.128 R8, [R39+0x3c00] ;  /* 0x003c000027087984 */ /* 0x000e220000000c00 */
        /* <DEDUP_REMOVED lines=9> */
[----:B------:R-:W-:Y:S01]  /*2620*/  FFMA R28, R19, R23, R28 ;  /* 0x00000017131c7223 */ /* 0x000fe2000000001c */
[-C--:B------:R-:W-:Y:S01]  /*2630*/  FFMA R12, R12, R27.reuse, R16 ;  /* 0x0000001b0c0c7223 */ /* 0x080fe20000000010 */
[----:B------:R-:W-:Y:S01]  /*2640*/  FFMA R14, R14, R27, R18 ;  /* 0x0000001b0e0e7223 */ /* 0x000fe20000000012 */
[----:B------:R-:W-:Y:S01]  /*2650*/  LDS.128 R20, [R39+0x3e00] ;  /* 0x003e000027147984 */ /* 0x000fe20000000c00 */
[C---:B------:R-:W-:Y:S01]  /*2660*/  FFMA R30, R15.reuse, R25, R30 ;  /* 0x000000190f1e7223 */ /* 0x040fe2000000001e */
[C---:B------:R-:W-:Y:S01]  /*2670*/  FFMA R32, R15.reuse, R24, R32 ;  /* 0x000000180f207223 */ /* 0x040fe20000000020 */
[----:B------:R-:W1:Y:S01]  /*2680*/  LDC R25, c[0x0][0x39c] ;  /* 0x0000e700ff197b82 */ /* 0x000e620000000800 */
[----:B------:R-:W2:Y:S01]  /*2690*/  LDS.128 R16, [R48+0x3e00] ;  /* 0x003e000030107984 */ /* 0x000ea20000000c00 */
[C---:B------:R-:W-:Y:S01]  /*26a0*/  FFMA R29, R15.reuse, R26, R29 ;  /* 0x0000001a0f1d7223 */ /* 0x040fe2000000001d */
[----:B------:R-:W-:Y:S01]  /*26b0*/  FFMA R28, R15, R27, R28 ;  /* 0x0000001b0f1c7223 */ /* 0x000fe2000000001c */
[----:B0-----:R-:W-:Y:S01]  /*26c0*/  FFMA R12, R4, R11, R12 ;  /* 0x0000000b040c7223 */ /* 0x001fe2000000000c */
[-C--:B------:R-:W-:Y:S01]  /*26d0*/  FFMA R13, R6, R8.reuse, R13 ;  /* 0x00000008060d7223 */ /* 0x080fe2000000000d */
[C---:B------:R-:W-:Y:S01]  /*26e0*/  FFMA R41, R4.reuse, R8, R41 ;  /* 0x0000000804297223 */ /* 0x040fe20000000029 */
[CC--:B------:R-:W-:Y:S01]  /*26f0*/  FFMA R40, R4.reuse, R9.reuse, R40 ;  /* 0x0000000904287223 */ /* 0x0c0fe20000000028 */
[----:B------:R-:W-:Y:S01]  /*2700*/  FFMA R49, R4, R10, R49 ;  /* 0x0000000a04317223 */ /* 0x000fe20000000031 */
[C---:B------:R-:W-:Y:S01]  /*2710*/  FFMA R42, R5.reuse, R8, R42 ;  /* 0x00000008052a7223 */ /* 0x040fe2000000002a */
[C---:B------:R-:W-:Y:S01]  /*2720*/  FFMA R44, R5.reuse, R9, R44 ;  /* 0x00000009052c7223 */ /* 0x040fe2000000002c */
[CC--:B------:R-:W-:Y:S01]  /*2730*/  FFMA R43, R5.reuse, R10.reuse, R43 ;  /* 0x0000000a052b7223 */ /* 0x0c0fe2000000002b */
[----:B------:R-:W-:Y:S01]  /*2740*/  FFMA R46, R5, R11, R46 ;  /* 0x0000000b052e7223 */ /* 0x000fe2000000002e */
[C---:B------:R-:W-:Y:S01]  /*2750*/  FFMA R34, R6.reuse, R9, R34 ;  /* 0x0000000906227223 */ /* 0x040fe20000000022 */
[C---:B------:R-:W-:Y:S01]  /*2760*/  FFMA R31, R6.reuse, R10, R31 ;  /* 0x0000000a061f7223 */ /* 0x040fe2000000001f */
[----:B------:R-:W-:Y:S01]  /*2770*/  FFMA R24, R6, R11, R14 ;  /* 0x0000000b06187223 */ /* 0x000fe2000000000e */
[C---:B------:R-:W-:Y:S01]  /*2780*/  FFMA R32, R7.reuse, R8, R32 ;  /* 0x0000000807207223 */ /* 0x040fe20000000020 */
[C---:B------:R-:W-:Y:S01]  /*2790*/  FFMA R30, R7.reuse, R9, R30 ;  /* 0x00000009071e7223 */ /* 0x040fe2000000001e */
[C---:B------:R-:W-:Y:S01]  /*27a0*/  FFMA R29, R7.reuse, R10, R29 ;  /* 0x0000000a071d7223 */ /* 0x040fe2000000001d */
[----:B------:R-:W-:Y:S01]  /*27b0*/  FFMA R28, R7, R11, R28 ;  /* 0x0000000b071c7223 */ /* 0x000fe2000000001c */
[----:B-1----:R-:W-:Y:S01]  /*27c0*/  LEA R0, R25, R0, 0x5 ;  /* 0x0000000019007211 */ /* 0x002fe200078e28ff */
[----:B--2---:R-:W-:Y:S01]  /*27d0*/  FFMA R7, R16, R23, R12 ;  /* 0x0000001710077223 */ /* 0x004fe2000000000c */
        /* <DEDUP_REMOVED lines=15> */
[----:B------:R-:W-:Y:S06]  /*28d0*/  BAR.SYNC.DEFER_BLOCKING 0x0 ;  /* 0x0000000000007b1d */ /* 0x000fec0000010000 */
[----:B------:R-:W-:Y:S05]  /*28e0*/  BRA.U UP0, `(.L_x_1) ;  /* 0xffffffd900847547 */ /* 0x000fea000b83ffff */
.L_x_0:
[----:B------:R-:W0:Y:S01]  /*28f0*/  LDC R25, c[0x0][0x39c] ;  /* 0x0000e700ff197b82 */ /* 0x000e220000000800 */
[----:B------:R-:W-:Y:S02]  /*2900*/  IADD3 R37, PT, PT, R37, UR4, RZ ;  /* 0x0000000425257c10 */ /* 0x000fe4000fffe0ff */
[----:B------:R-:W-:-:S05]  /*2910*/  IADD3 R38, PT, PT, R38, UR5, RZ ;  /* 0x0000000526267c10 */ /* 0x000fca000fffe0ff */
[----:B------:R-:W1:Y:S01]  /*2920*/  LDC.64 R2, c[0x0][0x380] ;  /* 0x0000e000ff027b82 */ /* 0x000e620000000a00 */
[----:B0-----:R-:W-:-:S04]  /*2930*/  IMAD R37, R37, R25, R38 ;  /* 0x0000001925257224 */ /* 0x001fc800078e0226 */
[----:B-1----:R-:W-:-:S05]  /*2940*/  IMAD.WIDE R2, R37, 0x4, R2 ;  /* 0x0000000425027825 */ /* 0x002fca00078e0202 */
[----:B------:R-:W-:Y:S01]  /*2950*/  STG.E.128 desc[UR12][R2.64], R4 ;  /* 0x0000000402007986 */ /* 0x000fe2000c101d0c */
[----:B------:R-:W-:-:S05]  /*2960*/  IMAD.WIDE R20, R25, 0x4, R2 ;  /* 0x0000000419147825 */ /* 0x000fca00078e0202 */
[----:B------:R-:W-:Y:S01]  /*2970*/  STG.E.128 desc[UR12][R20.64], R8 ;  /* 0x0000000814007986 */ /* 0x000fe2000c101d0c */
[----:B------:R-:W-:-:S05]  /*2980*/  IMAD.WIDE R22, R25, 0x4, R20 ;  /* 0x0000000419167825 */ /* 0x000fca00078e0214 */
[----:B------:R-:W-:Y:S01]  /*2990*/  STG.E.128 desc[UR12][R22.64], R12 ;  /* 0x0000000c16007986 */ /* 0x000fe2000c101d0c */
[----:B------:R-:W-:-:S05]  /*29a0*/  IMAD.WIDE R24, R25, 0x4, R22 ;  /* 0x0000000419187825 */ /* 0x000fca00078e0216 */
[----:B------:R-:W-:Y:S01]  /*29b0*/  STG.E.128 desc[UR12][R24.64], R16 ;  /* 0x0000001018007986 */ /* 0x000fe2000c101d0c */
[----:B------:R-:W-:Y:S05]  /*29c0*/  EXIT ;  /* 0x000000000000794d */ /* 0x000fea0003800000 */
.L_x_2:
[----:B------:R-:W-:-:S00]  /*29d0*/  BRA `(.L_x_2) ;  /* 0xfffffffc00fc7947 */ /* 0x000fc0000383ffff */
[----:B------:R-:W-:-:S00]  /*29e0*/  NOP ;  /* 0x0000000000007918 */ /* 0x000fc00000000000 */
        /* <DEDUP_REMOVED lines=9> */
.L_x_3:


//--------------------- .nv.global.init           --------------------------
	.section	.nv.global.init,"aw",@progbits
	.align	4
.nv.global.init:
	.type		threadnum,@object
	.size		threadnum,(.L_0 - threadnum)
threadnum:
        /*0000*/ 	.byte	0x20, 0x00, 0x00, 0x00
.L_0:


//--------------------- .nv.shared._Z7mat_mulILi128ELi128ELi32ELi32ELi32EEvPfS0_S0_iii --------------------------
	.section	.nv.shared._Z7mat_mulILi128ELi128ELi32ELi32ELi32EEvPfS0_S0_iii,"aw",@nobits
	.sectionflags	@""
	.align	4
.nv.shared._Z7mat_mulILi128ELi128ELi32ELi32ELi32EEvPfS0_S0_iii:
	.zero		33792


//--------------------- .nv.shared.reserved.0     --------------------------
	.section	.nv.shared.reserved.0,"aw",@nobits
	.weak		__nv_reservedSMEM_offset_0_alias
	.size		__nv_reservedSMEM_offset_0_alias, 0, 64
	.other		__nv_reservedSMEM_offset_0_alias,@"STO_CUDA_RESERVED_SHARED STV_DEFAULT"
__nv_reservedSMEM_offset_0_alias:
	.zero		0
	.zero		64


//--------------------- .nv.constant0._Z7mat_mulILi128ELi128ELi32ELi32ELi32EEvPfS0_S0_iii --------------------------
	.section	.nv.constant0._Z7mat_mulILi128ELi128ELi32ELi32ELi32EEvPfS0_S0_iii,"a",@progbits
	.sectionflags	@""
	.align	4
.nv.constant0._Z7mat_mulILi128ELi128ELi32ELi32ELi32EEvPfS0_S0_iii:
	.zero		932


//--------------------- SYMBOLS --------------------------

	.type		.nv.reservedSmem.offset0,@object
	.size		.nv.reservedSmem.offset0,0x4
	.type		.nv.reservedSmem.cap,@object
	.size		.nv.reservedSmem.cap,0x4
